	.target	sm_90a

	.elftype	@"ET_EXEC"


//--------------------- .note.nv.tkinfo           --------------------------
	.section	.note.nv.tkinfo,"",@"SHT_NOTE"
	.sectionflags	@"SHF_NOTE_NV_TKINFO"
	.tkinfo
        /*0018*/ 	.word	0x00000002
        /*0030*/ 	.string	""
        /*0030*/ 	.string	"ptxas"
        /*0030*/ 	.string	"Cuda compilation tools, release 13.0, V13.0.88"
        /*0030*/ 	.string	"Build cuda_13.0.r13.0/compiler.36424714_0"
        /*0030*/ 	.string	"-arch sm_90a -m 64 "



//--------------------- .note.nv.cuinfo           --------------------------
	.section	.note.nv.cuinfo,"",@"SHT_NOTE"
	.sectionflags	@"SHF_NOTE_NV_CUINFO"
        /*0018*/ 	.short	0x0002
        /*001a*/ 	.short	0x005a
        /*001c*/ 	.short	0x0082
	.zero		2


//--------------------- .nv.info                  --------------------------
	.section	.nv.info,"",@"SHT_CUDA_INFO"
	.align	4


	//----- nvinfo : EIATTR_REGCOUNT
	.align		4
        /*0000*/ 	.byte	0x04, 0x2f
        /*0002*/ 	.short	(.L_15 - .L_14)
	.align		4
.L_14:
        /*0004*/ 	.word	index@(_ZN7cutlass13device_kernelINS_4gemm6kernel13GemmUniversalIN4cute5tupleIJiiiiEEENS1_10collective13CollectiveMmaINS1_34MainloopSm90TmaGmmaWarpSpecializedILi11ENS5_IJNS4_1CILi2EEESB_NSA_ILi1EEEEEENS1_32KernelTmaWarpSpecializedPingpongEEENS5_IJNSA_ILi64EEENSA_ILi256EEENSA_ILi32EEEEEENS_6half_tENS5_IJlSC_lEEESK_SL_NS4_8TiledMMAINS4_8MMA_AtomIJNS4_4SM904GMMA26MMA_64x256x16_F32F16F16_SSILNSP_5MajorE0ELSR_0ELNSP_7ScaleInE1ELSS_1EEEEEENS4_6LayoutINS5_IJSC_SC_SC_EEENS5_IJNSA_ILi0EEESX_SX_EEEEENS5_IJNS4_10UnderscoreES10_S10_EEEEENS4_23SM90_TMA_LOAD_MULTICASTENS4_14ComposedLayoutINS4_7SwizzleILi2ELi4ELi3EEENS4_18smem_ptr_flag_bitsILi16EEENSV_INS5_IJNSA_ILi8EEESI_EEENS5_IJSI_SC_EEEEEEEvNS4_8identityES13_S1D_vS1E_EENS_8epilogue10collective6detail29Sm90TmaWarpSpecializedAdapterINS1H_15DefaultEpilogueISK_SL_SL_NS1G_6thread17LinearCombinationISK_Li1EffLNS1L_9ScaleType4KindE0ELNS_15FloatRoundStyleE2ESK_EENS1_15EpilogueDefaultEEEEEvvEEEEvNT_6ParamsE)
        /*0008*/ 	.word	0x000000a8


	//----- nvinfo : EIATTR_FRAME_SIZE
	.align		4
.L_15:
        /*000c*/ 	.byte	0x04, 0x11
        /*000e*/ 	.short	(.L_17 - .L_16)
	.align		4
.L_16:
        /*0010*/ 	.word	index@(_ZN7cutlass13device_kernelINS_4gemm6kernel13GemmUniversalIN4cute5tupleIJiiiiEEENS1_10collective13CollectiveMmaINS1_34MainloopSm90TmaGmmaWarpSpecializedILi11ENS5_IJNS4_1CILi2EEESB_NSA_ILi1EEEEEENS1_32KernelTmaWarpSpecializedPingpongEEENS5_IJNSA_ILi64EEENSA_ILi256EEENSA_ILi32EEEEEENS_6half_tENS5_IJlSC_lEEESK_SL_NS4_8TiledMMAINS4_8MMA_AtomIJNS4_4SM904GMMA26MMA_64x256x16_F32F16F16_SSILNSP_5MajorE0ELSR_0ELNSP_7ScaleInE1ELSS_1EEEEEENS4_6LayoutINS5_IJSC_SC_SC_EEENS5_IJNSA_ILi0EEESX_SX_EEEEENS5_IJNS4_10UnderscoreES10_S10_EEEEENS4_23SM90_TMA_LOAD_MULTICASTENS4_14ComposedLayoutINS4_7SwizzleILi2ELi4ELi3EEENS4_18smem_ptr_flag_bitsILi16EEENSV_INS5_IJNSA_ILi8EEESI_EEENS5_IJSI_SC_EEEEEEEvNS4_8identityES13_S1D_vS1E_EENS_8epilogue10collective6detail29Sm90TmaWarpSpecializedAdapterINS1H_15DefaultEpilogueISK_SL_SL_NS1G_6thread17LinearCombinationISK_Li1EffLNS1L_9ScaleType4KindE0ELNS_15FloatRoundStyleE2ESK_EENS1_15EpilogueDefaultEEEEEvvEEEEvNT_6ParamsE)
        /*0014*/ 	.word	0x00000008


	//----- nvinfo : EIATTR_MIN_STACK_SIZE
	.align		4
.L_17:
        /*0018*/ 	.byte	0x04, 0x12
        /*001a*/ 	.short	(.L_19 - .L_18)
	.align		4
.L_18:
        /*001c*/ 	.word	index@(_ZN7cutlass13device_kernelINS_4gemm6kernel13GemmUniversalIN4cute5tupleIJiiiiEEENS1_10collective13CollectiveMmaINS1_34MainloopSm90TmaGmmaWarpSpecializedILi11ENS5_IJNS4_1CILi2EEESB_NSA_ILi1EEEEEENS1_32KernelTmaWarpSpecializedPingpongEEENS5_IJNSA_ILi64EEENSA_ILi256EEENSA_ILi32EEEEEENS_6half_tENS5_IJlSC_lEEESK_SL_NS4_8TiledMMAINS4_8MMA_AtomIJNS4_4SM904GMMA26MMA_64x256x16_F32F16F16_SSILNSP_5MajorE0ELSR_0ELNSP_7ScaleInE1ELSS_1EEEEEENS4_6LayoutINS5_IJSC_SC_SC_EEENS5_IJNSA_ILi0EEESX_SX_EEEEENS5_IJNS4_10UnderscoreES10_S10_EEEEENS4_23SM90_TMA_LOAD_MULTICASTENS4_14ComposedLayoutINS4_7SwizzleILi2ELi4ELi3EEENS4_18smem_ptr_flag_bitsILi16EEENSV_INS5_IJNSA_ILi8EEESI_EEENS5_IJSI_SC_EEEEEEEvNS4_8identityES13_S1D_vS1E_EENS_8epilogue10collective6detail29Sm90TmaWarpSpecializedAdapterINS1H_15DefaultEpilogueISK_SL_SL_NS1G_6thread17LinearCombinationISK_Li1EffLNS1L_9ScaleType4KindE0ELNS_15FloatRoundStyleE2ESK_EENS1_15EpilogueDefaultEEEEEvvEEEEvNT_6ParamsE)
        /*0020*/ 	.word	0x00000008
.L_19:


//--------------------- .nv.compat                --------------------------
	.section	.nv.compat,"",@"SHT_CUDA_COMPAT_INFO"
	.align	4
        /*0000*/ 	.byte	0x02, 0x09, 0x01, 0x00, 0x02, 0x02, 0x04, 0x00, 0x02, 0x05, 0x05, 0x00, 0x03, 0x07, 0x01, 0x01
        /*0010*/ 	.byte	0x02, 0x03, 0x01, 0x00, 0x02, 0x06, 0x01, 0x00, 0x04, 0x0b, 0x08, 0x00, 0x00, 0x00, 0x00, 0x00
        /*0020*/ 	.byte	0x00, 0x00, 0x00, 0x00


//--------------------- .nv.info._ZN7cutlass13device_kernelINS_4gemm6kernel13GemmUniversalIN4cute5tupleIJiiiiEEENS1_10collective13CollectiveMmaINS1_34MainloopSm90TmaGmmaWarpSpecializedILi11ENS5_IJNS4_1CILi2EEESB_NSA_ILi1EEEEEENS1_32KernelTmaWarpSpecializedPingpongEEENS5_IJNSA_ILi64EEENSA_ILi256EEENSA_ILi32EEEEEENS_6half_tENS5_IJlSC_lEEESK_SL_NS4_8TiledMMAINS4_8MMA_AtomIJNS4_4SM904GMMA26MMA_64x256x16_F32F16F16_SSILNSP_5MajorE0ELSR_0ELNSP_7ScaleInE1ELSS_1EEEEEENS4_6LayoutINS5_IJSC_SC_SC_EEENS5_IJNSA_ILi0EEESX_SX_EEEEENS5_IJNS4_10UnderscoreES10_S10_EEEEENS4_23SM90_TMA_LOAD_MULTICASTENS4_14ComposedLayoutINS4_7SwizzleILi2ELi4ELi3EEENS4_18smem_ptr_flag_bitsILi16EEENSV_INS5_IJNSA_ILi8EEESI_EEENS5_IJSI_SC_EEEEEEEvNS4_8identityES13_S1D_vS1E_EENS_8epilogue10collective6detail29Sm90TmaWarpSpecializedAdapterINS1H_15DefaultEpilogueISK_SL_SL_NS1G_6thread17LinearCombinationISK_Li1EffLNS1L_9ScaleType4KindE0ELNS_15FloatRoundStyleE2ESK_EENS1_15EpilogueDefaultEEEEEvvEEEEvNT_6ParamsE --------------------------
	.section	.nv.info._ZN7cutlass13device_kernelINS_4gemm6kernel13GemmUniversalIN4cute5tupleIJiiiiEEENS1_10collective13CollectiveMmaINS1_34MainloopSm90TmaGmmaWarpSpecializedILi11ENS5_IJNS4_1CILi2EEESB_NSA_ILi1EEEEEENS1_32KernelTmaWarpSpecializedPingpongEEENS5_IJNSA_ILi64EEENSA_ILi256EEENSA_ILi32EEEEEENS_6half_tENS5_IJlSC_lEEESK_SL_NS4_8TiledMMAINS4_8MMA_AtomIJNS4_4SM904GMMA26MMA_64x256x16_F32F16F16_SSILNSP_5MajorE0ELSR_0ELNSP_7ScaleInE1ELSS_1EEEEEENS4_6LayoutINS5_IJSC_SC_SC_EEENS5_IJNSA_ILi0EEESX_SX_EEEEENS5_IJNS4_10UnderscoreES10_S10_EEEEENS4_23SM90_TMA_LOAD_MULTICASTENS4_14ComposedLayoutINS4_7SwizzleILi2ELi4ELi3EEENS4_18smem_ptr_flag_bitsILi16EEENSV_INS5_IJNSA_ILi8EEESI_EEENS5_IJSI_SC_EEEEEEEvNS4_8identityES13_S1D_vS1E_EENS_8epilogue10collective6detail29Sm90TmaWarpSpecializedAdapterINS1H_15DefaultEpilogueISK_SL_SL_NS1G_6thread17LinearCombinationISK_Li1EffLNS1L_9ScaleType4KindE0ELNS_15FloatRoundStyleE2ESK_EENS1_15EpilogueDefaultEEEEEvvEEEEvNT_6ParamsE,"",@"SHT_CUDA_INFO"
	.sectionflags	@""
	.align	4


	//----- nvinfo : EIATTR_CUDA_API_VERSION
	.align		4
        /*0000*/ 	.byte	0x04, 0x37
        /*0002*/ 	.short	(.L_21 - .L_20)
.L_20:
        /*0004*/ 	.word	0x00000082


	//----- nvinfo : EIATTR_KPARAM_INFO
	.align		4
.L_21:
        /*0008*/ 	.byte	0x04, 0x17
        /*000a*/ 	.short	(.L_23 - .L_22)
.L_22:
        /*000c*/ 	.word	0x00000000
        /*0010*/ 	.short	0x0000
        /*0012*/ 	.short	0x0070
        /*0014*/ 	.byte	0x00, 0xf0, 0x01, 0x10


	//----- nvinfo : EIATTR_SPARSE_MMA_MASK
	.align		4
.L_23:
        /*0018*/ 	.byte	0x03, 0x50
        /*001a*/ 	.short	0x0000


	//----- nvinfo : EIATTR_MAXREG_COUNT
	.align		4
        /*001c*/ 	.byte	0x03, 0x1b
        /*001e*/ 	.short	0x00a8


	//----- nvinfo : EIATTR_NUM_BARRIERS
	.align		4
        /*0020*/ 	.byte	0x02, 0x4c
        /*0022*/ 	.byte	0x01
	.zero		1


	//----- nvinfo : EIATTR_EXTERNS
	.align		4
        /*0024*/ 	.byte	0x04, 0x0f
        /*0026*/ 	.short	(.L_25 - .L_24)


	//   ....[0]....
	.align		4
.L_24:
        /*0028*/ 	.word	index@(__assertfail)


	//----- nvinfo : EIATTR_ANNOTATIONS
	.align		4
.L_25:
        /*002c*/ 	.byte	0x04, 0x55
        /*002e*/ 	.short	(.L_27 - .L_26)


	//   ....[0]....
.L_26:
        /*0030*/ 	.word	0x00000001
        /*0034*/ 	.byte	0xc0, 0x0e, 0x00, 0x00, 0x01, 0x00, 0x00, 0x00, 0x20, 0x9e, 0x00, 0x00, 0x01, 0x00, 0x00, 0x00
        /*0044*/ 	.byte	0xa0, 0xab, 0x00, 0x00


	//----- nvinfo : EIATTR_MERCURY_ISA_VERSION
	.align		4
.L_27:
        /*0048*/ 	.byte	0x03, 0x5f
        /*004a*/ 	.short	0x0101


	//----- nvinfo : EIATTR_INT_WARP_WIDE_INSTR_OFFSETS
	.align		4
        /*004c*/ 	.byte	0x04, 0x31
        /*004e*/ 	.short	(.L_29 - .L_28)


	//   ....[0]....
.L_28:
        /*0050*/ 	.word	0x00000640


	//   ....[1]....
        /*0054*/ 	.word	0x00000670


	//   ....[2]....
        /*0058*/ 	.word	0x000006b0


	//   ....[3]....
        /*005c*/ 	.word	0x000007e0


	//   ....[4]....
        /*0060*/ 	.word	0x000007f0


	//   ....[5]....
        /*0064*/ 	.word	0x00000800


	//   ....[6]....
        /*0068*/ 	.word	0x000008a0


	//   ....[7]....
        /*006c*/ 	.word	0x000008e0


	//   ....[8]....
        /*0070*/ 	.word	0x00001f50


	//----- nvinfo : EIATTR_COOP_GROUP_MASK_REGIDS
	.align		4
.L_29:
        /*0074*/ 	.byte	0x04, 0x29
        /*0076*/ 	.short	(.L_31 - .L_30)


	//   ....[0]....
.L_30:
        /*0078*/ 	.word	0xffffffff


	//   ....[1]....
        /*007c*/ 	.word	0xffffffff


	//   ....[2]....
        /*0080*/ 	.word	0xffffffff


	//   ....[3]....
        /*0084*/ 	.word	0xffffffff


	//   ....[4]....
        /*0088*/ 	.word	0xffffffff


	//   ....[5]....
        /*008c*/ 	.word	0xffffffff


	//   ....[6]....
        /*0090*/ 	.word	0xffffffff


	//----- nvinfo : EIATTR_COOP_GROUP_INSTR_OFFSETS
	.align		4
.L_31:
        /*0094*/ 	.byte	0x04, 0x28
        /*0096*/ 	.short	(.L_33 - .L_32)


	//   ....[0]....
.L_32:
        /*0098*/ 	.word	0x00000070


	//   ....[1]....
        /*009c*/ 	.word	0x00000080


	//   ....[2]....
        /*00a0*/ 	.word	0x00000140


	//   ....[3]....
        /*00a4*/ 	.word	0x00000400


	//   ....[4]....
        /*00a8*/ 	.word	0x00000440


	//   ....[5]....
        /*00ac*/ 	.word	0x00000820


	//   ....[6]....
        /*00b0*/ 	.word	0x00000a60


	//----- nvinfo : EIATTR_REG_RECONFIG
	.align		4
.L_33:
        /*00b4*/ 	.byte	0x01, 0x54
	.zero		2


	//----- nvinfo : EIATTR_SYSCALL_OFFSETS
	.align		4
        /*00b8*/ 	.byte	0x04, 0x46
        /*00ba*/ 	.short	(.L_35 - .L_34)


	//   ....[0]....
.L_34:
        /*00bc*/ 	.word	0x000018f0


	//----- nvinfo : EIATTR_MBARRIER_INSTR_OFFSETS
	.align		4
.L_35:
        /*00c0*/ 	.byte	0x04, 0x39
        /*00c2*/ 	.short	(.L_37 - .L_36)


	//   ....[0]....
.L_36:
        /*00c4*/ 	.word	0x00000280
        /*00c8*/ 	.word	0x000000ff
        /*00cc*/ 	.word	0x00000000
        /*00d0*/ 	.short	0x0100
        /*00d2*/ 	.byte	0x08
	.zero		1


	//   ....[1]....
        /*00d4*/ 	.word	0x00000290
        /*00d8*/ 	.word	0x000000ff
        /*00dc*/ 	.word	0x00000058
        /*00e0*/ 	.short	0x0100
        /*00e2*/ 	.byte	0x08
	.zero		1


	//   ....[2]....
        /*00e4*/ 	.word	0x000002a0
        /*00e8*/ 	.word	0x000000ff
        /*00ec*/ 	.word	0x00000008
        /*00f0*/ 	.short	0x0100
        /*00f2*/ 	.byte	0x08
	.zero		1


	//   ....[3]....
        /*00f4*/ 	.word	0x000002b0
        /*00f8*/ 	.word	0x000000ff
        /*00fc*/ 	.word	0x00000060
        /*0100*/ 	.short	0x0100
        /*0102*/ 	.byte	0x08
	.zero		1


	//   ....[4]....
        /*0104*/ 	.word	0x000002c0
        /*0108*/ 	.word	0x000000ff
        /*010c*/ 	.word	0x00000010
        /*0110*/ 	.short	0x0100
        /*0112*/ 	.byte	0x08
	.zero		1


	//   ....[5]....
        /*0114*/ 	.word	0x000002d0
        /*0118*/ 	.word	0x000000ff
        /*011c*/ 	.word	0x00000068
        /*0120*/ 	.short	0x0100
        /*0122*/ 	.byte	0x08
	.zero		1


	//   ....[6]....
        /*0124*/ 	.word	0x000002e0
        /*0128*/ 	.word	0x000000ff
        /*012c*/ 	.word	0x00000018
        /*0130*/ 	.short	0x0100
        /*0132*/ 	.byte	0x08
	.zero		1


	//   ....[7]....
        /*0134*/ 	.word	0x000002f0
        /*0138*/ 	.word	0x000000ff
        /*013c*/ 	.word	0x00000070
        /*0140*/ 	.short	0x0100
        /*0142*/ 	.byte	0x08
	.zero		1


	//   ....[8]....
        /*0144*/ 	.word	0x00000300
        /*0148*/ 	.word	0x000000ff
        /*014c*/ 	.word	0x00000020
        /*0150*/ 	.short	0x0100
        /*0152*/ 	.byte	0x08
	.zero		1


	//   ....[9]....
        /*0154*/ 	.word	0x00000310
        /*0158*/ 	.word	0x000000ff
        /*015c*/ 	.word	0x00000078
        /*0160*/ 	.short	0x0100
        /*0162*/ 	.byte	0x08
	.zero		1


	//   ....[10]....
        /*0164*/ 	.word	0x00000320
        /*0168*/ 	.word	0x000000ff
        /*016c*/ 	.word	0x00000028
        /*0170*/ 	.short	0x0100
        /*0172*/ 	.byte	0x08
	.zero		1


	//   ....[11]....
        /*0174*/ 	.word	0x00000330
        /*0178*/ 	.word	0x000000ff
        /*017c*/ 	.word	0x00000080
        /*0180*/ 	.short	0x0100
        /*0182*/ 	.byte	0x08
	.zero		1


	//   ....[12]....
        /*0184*/ 	.word	0x00000340
        /*0188*/ 	.word	0x000000ff
        /*018c*/ 	.word	0x00000030
        /*0190*/ 	.short	0x0100
        /*0192*/ 	.byte	0x08
	.zero		1


	//   ....[13]....
        /*0194*/ 	.word	0x00000350
        /*0198*/ 	.word	0x000000ff
        /*019c*/ 	.word	0x00000088
        /*01a0*/ 	.short	0x0100
        /*01a2*/ 	.byte	0x08
	.zero		1


	//   ....[14]....
        /*01a4*/ 	.word	0x00000360
        /*01a8*/ 	.word	0x000000ff
        /*01ac*/ 	.word	0x00000038
        /*01b0*/ 	.short	0x0100
        /*01b2*/ 	.byte	0x08
	.zero		1


	//   ....[15]....
        /*01b4*/ 	.word	0x00000370
        /*01b8*/ 	.word	0x000000ff
        /*01bc*/ 	.word	0x00000090
        /*01c0*/ 	.short	0x0100
        /*01c2*/ 	.byte	0x08
	.zero		1


	//   ....[16]....
        /*01c4*/ 	.word	0x00000380
        /*01c8*/ 	.word	0x000000ff
        /*01cc*/ 	.word	0x00000040
        /*01d0*/ 	.short	0x0100
        /*01d2*/ 	.byte	0x08
	.zero		1


	//   ....[17]....
        /*01d4*/ 	.word	0x00000390
        /*01d8*/ 	.word	0x000000ff
        /*01dc*/ 	.word	0x00000098
        /*01e0*/ 	.short	0x0100
        /*01e2*/ 	.byte	0x08
	.zero		1


	//   ....[18]....
        /*01e4*/ 	.word	0x000003a0
        /*01e8*/ 	.word	0x000000ff
        /*01ec*/ 	.word	0x00000048
        /*01f0*/ 	.short	0x0100
        /*01f2*/ 	.byte	0x08
	.zero		1


	//   ....[19]....
        /*01f4*/ 	.word	0x000003b0
        /*01f8*/ 	.word	0x000000ff
        /*01fc*/ 	.word	0x000000a0
        /*0200*/ 	.short	0x0100
        /*0202*/ 	.byte	0x08
	.zero		1


	//   ....[20]....
        /*0204*/ 	.word	0x000003c0
        /*0208*/ 	.word	0x000000ff
        /*020c*/ 	.word	0x00000050
        /*0210*/ 	.short	0x0100
        /*0212*/ 	.byte	0x08
	.zero		1


	//   ....[21]....
        /*0214*/ 	.word	0x000003d0
        /*0218*/ 	.word	0x000000ff
        /*021c*/ 	.word	0x000000a8
        /*0220*/ 	.short	0x0100
        /*0222*/ 	.byte	0x08
	.zero		1


	//   ....[22]....
        /*0224*/ 	.word	0x00000910
        /*0228*/ 	.word	0x000000ff
        /*022c*/ 	.word	0x000000e0
        /*0230*/ 	.short	0x0100
        /*0232*/ 	.byte	0x08
	.zero		1


	//   ....[23]....
        /*0234*/ 	.word	0x000009a0
        /*0238*/ 	.word	0x000000ff
        /*023c*/ 	.word	0x000000e8
        /*0240*/ 	.short	0x0100
        /*0242*/ 	.byte	0x08
	.zero		1


	//   ....[24]....
        /*0244*/ 	.word	0x000009e0
        /*0248*/ 	.word	0x000000ff
        /*024c*/ 	.word	0x000000c0
        /*0250*/ 	.short	0x0100
        /*0252*/ 	.byte	0x09
	.zero		1


	//   ....[25]....
        /*0254*/ 	.word	0x000009f0
        /*0258*/ 	.word	0x000000ff
        /*025c*/ 	.word	0x000000c8
        /*0260*/ 	.short	0x0100
        /*0262*/ 	.byte	0x09
	.zero		1


	//   ....[26]....
        /*0264*/ 	.word	0x00000a00
        /*0268*/ 	.word	0x000000ff
        /*026c*/ 	.word	0x000000d0
        /*0270*/ 	.short	0x0100
        /*0272*/ 	.byte	0x09
	.zero		1


	//   ....[27]....
        /*0274*/ 	.word	0x00000a10
        /*0278*/ 	.word	0x000000ff
        /*027c*/ 	.word	0x000000d8
        /*0280*/ 	.short	0x0100
        /*0282*/ 	.byte	0x09
	.zero		1


	//   ....[28]....
        /*0284*/ 	.word	0x000017d0
        /*0288*/ 	.word	0x0000009f
        /*028c*/ 	.word	0x00000000
        /*0290*/ 	.short	0x010a
        /*0292*/ 	.byte	0x2a
	.zero		1


	//   ....[29]....
        /*0294*/ 	.word	0x00001970
        /*0298*/ 	.word	0x00000003
        /*029c*/ 	.word	0x00000000
        /*02a0*/ 	.short	0x010a
        /*02a2*/ 	.byte	0x3f
	.zero		1


	//   ....[30]....
        /*02a4*/ 	.word	0x000019d0
        /*02a8*/ 	.word	0x00000003
        /*02ac*/ 	.word	0x00000000
        /*02b0*/ 	.short	0x010a
        /*02b2*/ 	.byte	0x3f
	.zero		1


	//   ....[31]....
        /*02b4*/ 	.word	0x00001c40
        /*02b8*/ 	.word	0x000000ff
        /*02bc*/ 	.word	0x00000000
        /*02c0*/ 	.short	0x010a
        /*02c2*/ 	.byte	0x04
	.zero		1


	//   ....[32]....
        /*02c4*/ 	.word	0x00001c80
        /*02c8*/ 	.word	0x000000ff
        /*02cc*/ 	.word	0x00000000
        /*02d0*/ 	.short	0x010a
        /*02d2*/ 	.byte	0x04
	.zero		1


	//   ....[33]....
        /*02d4*/ 	.word	0x00001df0
        /*02d8*/ 	.word	0x00000005
        /*02dc*/ 	.word	0x00000000
        /*02e0*/ 	.short	0x0101
        /*02e2*/ 	.byte	0x3f
	.zero		1


	//   ....[34]....
        /*02e4*/ 	.word	0x00001ef0
        /*02e8*/ 	.word	0x000000a0
        /*02ec*/ 	.word	0x00000000
        /*02f0*/ 	.short	0x0101
        /*02f2*/ 	.byte	0x2d
	.zero		1


	//   ....[35]....
        /*02f4*/ 	.word	0x00001ff0
        /*02f8*/ 	.word	0x00000003
        /*02fc*/ 	.word	0x00000000
        /*0300*/ 	.short	0x0101
        /*0302*/ 	.byte	0x3f
	.zero		1


	//   ....[36]....
        /*0304*/ 	.word	0x000020b0
        /*0308*/ 	.word	0x0000009f
        /*030c*/ 	.word	0x00000010
        /*0310*/ 	.short	0x010a
        /*0312*/ 	.byte	0x2a
	.zero		1


	//   ....[37]....
        /*0314*/ 	.word	0x00009e40
        /*0318*/ 	.word	0x000000a2
        /*031c*/ 	.word	0x00000000
        /*0320*/ 	.short	0x0101
        /*0322*/ 	.byte	0x2d
	.zero		1


	//   ....[38]....
        /*0324*/ 	.word	0x0000a8c0
        /*0328*/ 	.word	0x0000000a
        /*032c*/ 	.word	0x00000058
        /*0330*/ 	.short	0x010a
        /*0332*/ 	.byte	0x3f
	.zero		1


	//   ....[39]....
        /*0334*/ 	.word	0x0000acb0
        /*0338*/ 	.word	0x00000005
        /*033c*/ 	.word	0x000000e8
        /*0340*/ 	.short	0x0101
        /*0342*/ 	.byte	0x3f
	.zero		1


	//   ....[40]....
        /*0344*/ 	.word	0x0000b430
        /*0348*/ 	.word	0x00000009
        /*034c*/ 	.word	0x00000000
        /*0350*/ 	.short	0x010a
        /*0352*/ 	.byte	0x3f
	.zero		1


	//   ....[41]....
        /*0354*/ 	.word	0x0000b4b0
        /*0358*/ 	.word	0x00000008
        /*035c*/ 	.word	0x00000000
        /*0360*/ 	.short	0x010a
        /*0362*/ 	.byte	0x3f
	.zero		1


	//   ....[42]....
        /*0364*/ 	.word	0x0000b540
        /*0368*/ 	.word	0x00000009
        /*036c*/ 	.word	0x00000000
        /*0370*/ 	.short	0x010a
        /*0372*/ 	.byte	0x3f
	.zero		1


	//   ....[43]....
        /*0374*/ 	.word	0x0000b5d0
        /*0378*/ 	.word	0x00000008
        /*037c*/ 	.word	0x00000000
        /*0380*/ 	.short	0x010a
        /*0382*/ 	.byte	0x3f
	.zero		1


	//   ....[44]....
        /*0384*/ 	.word	0x0000b660
        /*0388*/ 	.word	0x00000009
        /*038c*/ 	.word	0x00000000
        /*0390*/ 	.short	0x010a
        /*0392*/ 	.byte	0x3f
	.zero		1


	//   ....[45]....
        /*0394*/ 	.word	0x0000b6f0
        /*0398*/ 	.word	0x00000008
        /*039c*/ 	.word	0x00000000
        /*03a0*/ 	.short	0x010a
        /*03a2*/ 	.byte	0x3f
	.zero		1


	//   ....[46]....
        /*03a4*/ 	.word	0x0000b780
        /*03a8*/ 	.word	0x00000009
        /*03ac*/ 	.word	0x00000000
        /*03b0*/ 	.short	0x010a
        /*03b2*/ 	.byte	0x3f
	.zero		1


	//   ....[47]....
        /*03b4*/ 	.word	0x0000b810
        /*03b8*/ 	.word	0x00000008
        /*03bc*/ 	.word	0x00000000
        /*03c0*/ 	.short	0x010a
        /*03c2*/ 	.byte	0x3f
	.zero		1


	//   ....[48]....
        /*03c4*/ 	.word	0x0000b8a0
        /*03c8*/ 	.word	0x00000009
        /*03cc*/ 	.word	0x00000000
        /*03d0*/ 	.short	0x010a
        /*03d2*/ 	.byte	0x3f
	.zero		1


	//   ....[49]....
        /*03d4*/ 	.word	0x0000b930
        /*03d8*/ 	.word	0x00000006
        /*03dc*/ 	.word	0x00000000
        /*03e0*/ 	.short	0x010a
        /*03e2*/ 	.byte	0x3f
	.zero		1


	//   ....[50]....
        /*03e4*/ 	.word	0x0000b9c0
        /*03e8*/ 	.word	0x00000003
        /*03ec*/ 	.word	0x00000000
        /*03f0*/ 	.short	0x010a
        /*03f2*/ 	.byte	0x3f
	.zero		1


	//   ....[51]....
        /*03f4*/ 	.word	0x0000ba20
        /*03f8*/ 	.word	0x000000a1
        /*03fc*/ 	.word	0x00000000
        /*0400*/ 	.short	0x010a
        /*0402*/ 	.byte	0x3f
	.zero		1


	//   ....[52]....
        /*0404*/ 	.word	0x0000ba70
        /*0408*/ 	.word	0x00000003
        /*040c*/ 	.word	0x00000000
        /*0410*/ 	.short	0x010a
        /*0412*/ 	.byte	0x3f
	.zero		1


	//   ....[53]....
        /*0414*/ 	.word	0x0000bad0
        /*0418*/ 	.word	0x00000005
        /*041c*/ 	.word	0x00000000
        /*0420*/ 	.short	0x010a
        /*0422*/ 	.byte	0x3f
	.zero		1


	//   ....[54]....
        /*0424*/ 	.word	0x0000bb20
        /*0428*/ 	.word	0x000000a1
        /*042c*/ 	.word	0x00000010
        /*0430*/ 	.short	0x010a
        /*0432*/ 	.byte	0x3f
	.zero		1


	//   ....[55]....
        /*0434*/ 	.word	0x0000bbf0
        /*0438*/ 	.word	0x0000000a
        /*043c*/ 	.word	0x00000058
        /*0440*/ 	.short	0x010a
        /*0442*/ 	.byte	0x3f
	.zero		1


	//   ....[56]....
        /*0444*/ 	.word	0x0000bcc0
        /*0448*/ 	.word	0x00000009
        /*044c*/ 	.word	0x00000000
        /*0450*/ 	.short	0x010a
        /*0452*/ 	.byte	0x3f
	.zero		1


	//   ....[57]....
        /*0454*/ 	.word	0x0000bd10
        /*0458*/ 	.word	0x00000008
        /*045c*/ 	.word	0x00000000
        /*0460*/ 	.short	0x010a
        /*0462*/ 	.byte	0x3f
	.zero		1


	//   ....[58]....
        /*0464*/ 	.word	0x0000bd60
        /*0468*/ 	.word	0x00000009
        /*046c*/ 	.word	0x00000000
        /*0470*/ 	.short	0x010a
        /*0472*/ 	.byte	0x3f
	.zero		1


	//   ....[59]....
        /*0474*/ 	.word	0x0000bdb0
        /*0478*/ 	.word	0x00000008
        /*047c*/ 	.word	0x00000000
        /*0480*/ 	.short	0x010a
        /*0482*/ 	.byte	0x3f
	.zero		1


	//   ....[60]....
        /*0484*/ 	.word	0x0000be00
        /*0488*/ 	.word	0x00000009
        /*048c*/ 	.word	0x00000000
        /*0490*/ 	.short	0x010a
        /*0492*/ 	.byte	0x3f
	.zero		1


	//   ....[61]....
        /*0494*/ 	.word	0x0000be50
        /*0498*/ 	.word	0x00000008
        /*049c*/ 	.word	0x00000000
        /*04a0*/ 	.short	0x010a
        /*04a2*/ 	.byte	0x3f
	.zero		1


	//   ....[62]....
        /*04a4*/ 	.word	0x0000bea0
        /*04a8*/ 	.word	0x00000009
        /*04ac*/ 	.word	0x00000000
        /*04b0*/ 	.short	0x010a
        /*04b2*/ 	.byte	0x3f
	.zero		1


	//   ....[63]....
        /*04b4*/ 	.word	0x0000bef0
        /*04b8*/ 	.word	0x00000008
        /*04bc*/ 	.word	0x00000000
        /*04c0*/ 	.short	0x010a
        /*04c2*/ 	.byte	0x3f
	.zero		1


	//   ....[64]....
        /*04c4*/ 	.word	0x0000bf40
        /*04c8*/ 	.word	0x00000009
        /*04cc*/ 	.word	0x00000000
        /*04d0*/ 	.short	0x010a
        /*04d2*/ 	.byte	0x3f
	.zero		1


	//   ....[65]....
        /*04d4*/ 	.word	0x0000bf90
        /*04d8*/ 	.word	0x00000006
        /*04dc*/ 	.word	0x00000000
        /*04e0*/ 	.short	0x010a
        /*04e2*/ 	.byte	0x3f
	.zero		1


	//----- nvinfo : EIATTR_NUM_MBARRIERS
	.align		4
.L_37:
        /*04e4*/ 	.byte	0x03, 0x38
        /*04e6*/ 	.short	0x001c


	//----- nvinfo : EIATTR_EXIT_INSTR_OFFSETS
	.align		4
        /*04e8*/ 	.byte	0x04, 0x1c
        /*04ea*/ 	.short	(.L_39 - .L_38)


	//   ....[0]....
.L_38:
        /*04ec*/ 	.word	0x00001500


	//   ....[1]....
        /*04f0*/ 	.word	0x00001560


	//   ....[2]....
        /*04f4*/ 	.word	0x0000a4d0


	//   ....[3]....
        /*04f8*/ 	.word	0x0000a500


	//   ....[4]....
        /*04fc*/ 	.word	0x0000ba10


	//----- nvinfo : EIATTR_MAX_THREADS
	.align		4
.L_39:
        /*0500*/ 	.byte	0x04, 0x05
        /*0502*/ 	.short	(.L_41 - .L_40)
.L_40:
        /*0504*/ 	.word	0x00000180
        /*0508*/ 	.word	0x00000001
        /*050c*/ 	.word	0x00000001


	//----- nvinfo : EIATTR_CRS_STACK_SIZE
	.align		4
.L_41:
        /*0510*/ 	.byte	0x04, 0x1e
        /*0512*/ 	.short	(.L_43 - .L_42)
.L_42:
        /*0514*/ 	.word	0x00000000


	//----- nvinfo : EIATTR_CBANK_PARAM_SIZE
	.align		4
.L_43:
        /*0518*/ 	.byte	0x03, 0x19
        /*051a*/ 	.short	0x0470


	//----- nvinfo : EIATTR_PARAM_CBANK
	.align		4
        /*051c*/ 	.byte	0x04, 0x0a
        /*051e*/ 	.short	(.L_45 - .L_44)
	.align		4
.L_44:
        /*0520*/ 	.word	index@(.nv.constant0._ZN7cutlass13device_kernelINS_4gemm6kernel13GemmUniversalIN4cute5tupleIJiiiiEEENS1_10collective13CollectiveMmaINS1_34MainloopSm90TmaGmmaWarpSpecializedILi11ENS5_IJNS4_1CILi2EEESB_NSA_ILi1EEEEEENS1_32KernelTmaWarpSpecializedPingpongEEENS5_IJNSA_ILi64EEENSA_ILi256EEENSA_ILi32EEEEEENS_6half_tENS5_IJlSC_lEEESK_SL_NS4_8TiledMMAINS4_8MMA_AtomIJNS4_4SM904GMMA26MMA_64x256x16_F32F16F16_SSILNSP_5MajorE0ELSR_0ELNSP_7ScaleInE1ELSS_1EEEEEENS4_6LayoutINS5_IJSC_SC_SC_EEENS5_IJNSA_ILi0EEESX_SX_EEEEENS5_IJNS4_10UnderscoreES10_S10_EEEEENS4_23SM90_TMA_LOAD_MULTICASTENS4_14ComposedLayoutINS4_7SwizzleILi2ELi4ELi3EEENS4_18smem_ptr_flag_bitsILi16EEENSV_INS5_IJNSA_ILi8EEESI_EEENS5_IJSI_SC_EEEEEEEvNS4_8identityES13_S1D_vS1E_EENS_8epilogue10collective6detail29Sm90TmaWarpSpecializedAdapterINS1H_15DefaultEpilogueISK_SL_SL_NS1G_6thread17LinearCombinationISK_Li1EffLNS1L_9ScaleType4KindE0ELNS_15FloatRoundStyleE2ESK_EENS1_15EpilogueDefaultEEEEEvvEEEEvNT_6ParamsE)
        /*0524*/ 	.short	0x0210
        /*0526*/ 	.short	0x0470


	//----- nvinfo : EIATTR_SW_WAR
	.align		4
.L_45:
        /*0528*/ 	.byte	0x04, 0x36
        /*052a*/ 	.short	(.L_47 - .L_46)
.L_46:
        /*052c*/ 	.word	0x00000008
.L_47:


//--------------------- .nv.callgraph             --------------------------
	.section	.nv.callgraph,"",@"SHT_CUDA_CALLGRAPH"
	.align	4
	.sectionentsize	8
	.align		4
        /*0000*/ 	.word	0x00000000
	.align		4
        /*0004*/ 	.word	0xffffffff
	.align		4
        /*0008*/ 	.word	index@(_ZN7cutlass13device_kernelINS_4gemm6kernel13GemmUniversalIN4cute5tupleIJiiiiEEENS1_10collective13CollectiveMmaINS1_34MainloopSm90TmaGmmaWarpSpecializedILi11ENS5_IJNS4_1CILi2EEESB_NSA_ILi1EEEEEENS1_32KernelTmaWarpSpecializedPingpongEEENS5_IJNSA_ILi64EEENSA_ILi256EEENSA_ILi32EEEEEENS_6half_tENS5_IJlSC_lEEESK_SL_NS4_8TiledMMAINS4_8MMA_AtomIJNS4_4SM904GMMA26MMA_64x256x16_F32F16F16_SSILNSP_5MajorE0ELSR_0ELNSP_7ScaleInE1ELSS_1EEEEEENS4_6LayoutINS5_IJSC_SC_SC_EEENS5_IJNSA_ILi0EEESX_SX_EEEEENS5_IJNS4_10UnderscoreES10_S10_EEEEENS4_23SM90_TMA_LOAD_MULTICASTENS4_14ComposedLayoutINS4_7SwizzleILi2ELi4ELi3EEENS4_18smem_ptr_flag_bitsILi16EEENSV_INS5_IJNSA_ILi8EEESI_EEENS5_IJSI_SC_EEEEEEEvNS4_8identityES13_S1D_vS1E_EENS_8epilogue10collective6detail29Sm90TmaWarpSpecializedAdapterINS1H_15DefaultEpilogueISK_SL_SL_NS1G_6thread17LinearCombinationISK_Li1EffLNS1L_9ScaleType4KindE0ELNS_15FloatRoundStyleE2ESK_EENS1_15EpilogueDefaultEEEEEvvEEEEvNT_6ParamsE)
	.align		4
        /*000c*/ 	.word	index@(__assertfail)
	.align		4
        /*0010*/ 	.word	0x00000000
	.align		4
        /*0014*/ 	.word	0xfffffffe
	.align		4
        /*0018*/ 	.word	0x00000000
	.align		4
        /*001c*/ 	.word	0xfffffffd
	.align		4
        /*0020*/ 	.word	0x00000000
	.align		4
        /*0024*/ 	.word	0xfffffffc


//--------------------- .nv.constant4             --------------------------
	.section	.nv.constant4,"a",@progbits
	.align	8
	.align		8
.nv.constant4:
        /*0000*/ 	.dword	__assertfail
	.align		8
        /*0008*/ 	.dword	__unnamed_1
	.align		8
        /*0010*/ 	.dword	_ZN39_INTERNAL_3e569e80_4_k_cu_4ed803b8_34584cuda3std3__45__cpo5beginE
	.align		8
        /*0018*/ 	.dword	_ZN39_INTERNAL_3e569e80_4_k_cu_4ed803b8_34584cuda3std3__45__cpo3endE
	.align		8
        /*0020*/ 	.dword	_ZN39_INTERNAL_3e569e80_4_k_cu_4ed803b8_34584cuda3std3__45__cpo6cbeginE
	.align		8
        /*0028*/ 	.dword	_ZN39_INTERNAL_3e569e80_4_k_cu_4ed803b8_34584cuda3std3__45__cpo4cendE
	.align		8
        /*0030*/ 	.dword	_ZN39_INTERNAL_3e569e80_4_k_cu_4ed803b8_34584cuda3std3__441_GLOBAL__N__3e569e80_4_k_cu_4ed803b8_34586ignoreE
	.align		8
        /*0038*/ 	.dword	_ZN39_INTERNAL_3e569e80_4_k_cu_4ed803b8_34584cuda3std3__419piecewise_constructE
	.align		8
        /*0040*/ 	.dword	_ZN39_INTERNAL_3e569e80_4_k_cu_4ed803b8_34584cuda3std3__48in_placeE
	.align		8
        /*0048*/ 	.dword	_ZN39_INTERNAL_3e569e80_4_k_cu_4ed803b8_34584cuda3std6ranges3__45__cpo4swapE
	.align		8
        /*0050*/ 	.dword	_ZN39_INTERNAL_3e569e80_4_k_cu_4ed803b8_34584cuda3std6ranges3__45__cpo9iter_moveE
	.align		8
        /*0058*/ 	.dword	_ZN39_INTERNAL_3e569e80_4_k_cu_4ed803b8_34584cute7productE
	.align		8
        /*0060*/ 	.dword	_ZN39_INTERNAL_3e569e80_4_k_cu_4ed803b8_34584cute1_E
	.align		8
        /*0068*/ 	.dword	$str$22
	.align		8
        /*0070*/ 	.dword	$str$23


//--------------------- .text._ZN7cutlass13device_kernelINS_4gemm6kernel13GemmUniversalIN4cute5tupleIJiiiiEEENS1_10collective13CollectiveMmaINS1_34MainloopSm90TmaGmmaWarpSpecializedILi11ENS5_IJNS4_1CILi2EEESB_NSA_ILi1EEEEEENS1_32KernelTmaWarpSpecializedPingpongEEENS5_IJNSA_ILi64EEENSA_ILi256EEENSA_ILi32EEEEEENS_6half_tENS5_IJlSC_lEEESK_SL_NS4_8TiledMMAINS4_8MMA_AtomIJNS4_4SM904GMMA26MMA_64x256x16_F32F16F16_SSILNSP_5MajorE0ELSR_0ELNSP_7ScaleInE1ELSS_1EEEEEENS4_6LayoutINS5_IJSC_SC_SC_EEENS5_IJNSA_ILi0EEESX_SX_EEEEENS5_IJNS4_10UnderscoreES10_S10_EEEEENS4_23SM90_TMA_LOAD_MULTICASTENS4_14ComposedLayoutINS4_7SwizzleILi2ELi4ELi3EEENS4_18smem_ptr_flag_bitsILi16EEENSV_INS5_IJNSA_ILi8EEESI_EEENS5_IJSI_SC_EEEEEEEvNS4_8identityES13_S1D_vS1E_EENS_8epilogue10collective6detail29Sm90TmaWarpSpecializedAdapterINS1H_15DefaultEpilogueISK_SL_SL_NS1G_6thread17LinearCombinationISK_Li1EffLNS1L_9ScaleType4KindE0ELNS_15FloatRoundStyleE2ESK_EENS1_15EpilogueDefaultEEEEEvvEEEEvNT_6ParamsE --------------------------
	.section	.text._ZN7cutlass13device_kernelINS_4gemm6kernel13GemmUniversalIN4cute5tupleIJiiiiEEENS1_10collective13CollectiveMmaINS1_34MainloopSm90TmaGmmaWarpSpecializedILi11ENS5_IJNS4_1CILi2EEESB_NSA_ILi1EEEEEENS1_32KernelTmaWarpSpecializedPingpongEEENS5_IJNSA_ILi64EEENSA_ILi256EEENSA_ILi32EEEEEENS_6half_tENS5_IJlSC_lEEESK_SL_NS4_8TiledMMAINS4_8MMA_AtomIJNS4_4SM904GMMA26MMA_64x256x16_F32F16F16_SSILNSP_5MajorE0ELSR_0ELNSP_7ScaleInE1ELSS_1EEEEEENS4_6LayoutINS5_IJSC_SC_SC_EEENS5_IJNSA_ILi0EEESX_SX_EEEEENS5_IJNS4_10UnderscoreES10_S10_EEEEENS4_23SM90_TMA_LOAD_MULTICASTENS4_14ComposedLayoutINS4_7SwizzleILi2ELi4ELi3EEENS4_18smem_ptr_flag_bitsILi16EEENSV_INS5_IJNSA_ILi8EEESI_EEENS5_IJSI_SC_EEEEEEEvNS4_8identityES13_S1D_vS1E_EENS_8epilogue10collective6detail29Sm90TmaWarpSpecializedAdapterINS1H_15DefaultEpilogueISK_SL_SL_NS1G_6thread17LinearCombinationISK_Li1EffLNS1L_9ScaleType4KindE0ELNS_15FloatRoundStyleE2ESK_EENS1_15EpilogueDefaultEEEEEvvEEEEvNT_6ParamsE,"ax",@progbits
	.align	128
.text._ZN7cutlass13device_kernelINS_4gemm6kernel13GemmUniversalIN4cute5tupleIJiiiiEEENS1_10collective13CollectiveMmaINS1_34MainloopSm90TmaGmmaWarpSpecializedILi11ENS5_IJNS4_1CILi2EEESB_NSA_ILi1EEEEEENS1_32KernelTmaWarpSpecializedPingpongEEENS5_IJNSA_ILi64EEENSA_ILi256EEENSA_ILi32EEEEEENS_6half_tENS5_IJlSC_lEEESK_SL_NS4_8TiledMMAINS4_8MMA_AtomIJNS4_4SM904GMMA26MMA_64x256x16_F32F16F16_SSILNSP_5MajorE0ELSR_0ELNSP_7ScaleInE1ELSS_1EEEEEENS4_6LayoutINS5_IJSC_SC_SC_EEENS5_IJNSA_ILi0EEESX_SX_EEEEENS5_IJNS4_10UnderscoreES10_S10_EEEEENS4_23SM90_TMA_LOAD_MULTICASTENS4_14ComposedLayoutINS4_7SwizzleILi2ELi4ELi3EEENS4_18smem_ptr_flag_bitsILi16EEENSV_INS5_IJNSA_ILi8EEESI_EEENS5_IJSI_SC_EEEEEEEvNS4_8identityES13_S1D_vS1E_EENS_8epilogue10collective6detail29Sm90TmaWarpSpecializedAdapterINS1H_15DefaultEpilogueISK_SL_SL_NS1G_6thread17LinearCombinationISK_Li1EffLNS1L_9ScaleType4KindE0ELNS_15FloatRoundStyleE2ESK_EENS1_15EpilogueDefaultEEEEEvvEEEEvNT_6ParamsE:
        .type           _ZN7cutlass13device_kernelINS_4gemm6kernel13GemmUniversalIN4cute5tupleIJiiiiEEENS1_10collective13CollectiveMmaINS1_34MainloopSm90TmaGmmaWarpSpecializedILi11ENS5_IJNS4_1CILi2EEESB_NSA_ILi1EEEEEENS1_32KernelTmaWarpSpecializedPingpongEEENS5_IJNSA_ILi64EEENSA_ILi256EEENSA_ILi32EEEEEENS_6half_tENS5_IJlSC_lEEESK_SL_NS4_8TiledMMAINS4_8MMA_AtomIJNS4_4SM904GMMA26MMA_64x256x16_F32F16F16_SSILNSP_5MajorE0ELSR_0ELNSP_7ScaleInE1ELSS_1EEEEEENS4_6LayoutINS5_IJSC_SC_SC_EEENS5_IJNSA_ILi0EEESX_SX_EEEEENS5_IJNS4_10UnderscoreES10_S10_EEEEENS4_23SM90_TMA_LOAD_MULTICASTENS4_14ComposedLayoutINS4_7SwizzleILi2ELi4ELi3EEENS4_18smem_ptr_flag_bitsILi16EEENSV_INS5_IJNSA_ILi8EEESI_EEENS5_IJSI_SC_EEEEEEEvNS4_8identityES13_S1D_vS1E_EENS_8epilogue10collective6detail29Sm90TmaWarpSpecializedAdapterINS1H_15DefaultEpilogueISK_SL_SL_NS1G_6thread17LinearCombinationISK_Li1EffLNS1L_9ScaleType4KindE0ELNS_15FloatRoundStyleE2ESK_EENS1_15EpilogueDefaultEEEEEvvEEEEvNT_6ParamsE,@function
        .size           _ZN7cutlass13device_kernelINS_4gemm6kernel13GemmUniversalIN4cute5tupleIJiiiiEEENS1_10collective13CollectiveMmaINS1_34MainloopSm90TmaGmmaWarpSpecializedILi11ENS5_IJNS4_1CILi2EEESB_NSA_ILi1EEEEEENS1_32KernelTmaWarpSpecializedPingpongEEENS5_IJNSA_ILi64EEENSA_ILi256EEENSA_ILi32EEEEEENS_6half_tENS5_IJlSC_lEEESK_SL_NS4_8TiledMMAINS4_8MMA_AtomIJNS4_4SM904GMMA26MMA_64x256x16_F32F16F16_SSILNSP_5MajorE0ELSR_0ELNSP_7ScaleInE1ELSS_1EEEEEENS4_6LayoutINS5_IJSC_SC_SC_EEENS5_IJNSA_ILi0EEESX_SX_EEEEENS5_IJNS4_10UnderscoreES10_S10_EEEEENS4_23SM90_TMA_LOAD_MULTICASTENS4_14ComposedLayoutINS4_7SwizzleILi2ELi4ELi3EEENS4_18smem_ptr_flag_bitsILi16EEENSV_INS5_IJNSA_ILi8EEESI_EEENS5_IJSI_SC_EEEEEEEvNS4_8identityES13_S1D_vS1E_EENS_8epilogue10collective6detail29Sm90TmaWarpSpecializedAdapterINS1H_15DefaultEpilogueISK_SL_SL_NS1G_6thread17LinearCombinationISK_Li1EffLNS1L_9ScaleType4KindE0ELNS_15FloatRoundStyleE2ESK_EENS1_15EpilogueDefaultEEEEEvvEEEEvNT_6ParamsE,(.L_x_344 - _ZN7cutlass13device_kernelINS_4gemm6kernel13GemmUniversalIN4cute5tupleIJiiiiEEENS1_10collective13CollectiveMmaINS1_34MainloopSm90TmaGmmaWarpSpecializedILi11ENS5_IJNS4_1CILi2EEESB_NSA_ILi1EEEEEENS1_32KernelTmaWarpSpecializedPingpongEEENS5_IJNSA_ILi64EEENSA_ILi256EEENSA_ILi32EEEEEENS_6half_tENS5_IJlSC_lEEESK_SL_NS4_8TiledMMAINS4_8MMA_AtomIJNS4_4SM904GMMA26MMA_64x256x16_F32F16F16_SSILNSP_5MajorE0ELSR_0ELNSP_7ScaleInE1ELSS_1EEEEEENS4_6LayoutINS5_IJSC_SC_SC_EEENS5_IJNSA_ILi0EEESX_SX_EEEEENS5_IJNS4_10UnderscoreES10_S10_EEEEENS4_23SM90_TMA_LOAD_MULTICASTENS4_14ComposedLayoutINS4_7SwizzleILi2ELi4ELi3EEENS4_18smem_ptr_flag_bitsILi16EEENSV_INS5_IJNSA_ILi8EEESI_EEENS5_IJSI_SC_EEEEEEEvNS4_8identityES13_S1D_vS1E_EENS_8epilogue10collective6detail29Sm90TmaWarpSpecializedAdapterINS1H_15DefaultEpilogueISK_SL_SL_NS1G_6thread17LinearCombinationISK_Li1EffLNS1L_9ScaleType4KindE0ELNS_15FloatRoundStyleE2ESK_EENS1_15EpilogueDefaultEEEEEvvEEEEvNT_6ParamsE)
        .other          _ZN7cutlass13device_kernelINS_4gemm6kernel13GemmUniversalIN4cute5tupleIJiiiiEEENS1_10collective13CollectiveMmaINS1_34MainloopSm90TmaGmmaWarpSpecializedILi11ENS5_IJNS4_1CILi2EEESB_NSA_ILi1EEEEEENS1_32KernelTmaWarpSpecializedPingpongEEENS5_IJNSA_ILi64EEENSA_ILi256EEENSA_ILi32EEEEEENS_6half_tENS5_IJlSC_lEEESK_SL_NS4_8TiledMMAINS4_8MMA_AtomIJNS4_4SM904GMMA26MMA_64x256x16_F32F16F16_SSILNSP_5MajorE0ELSR_0ELNSP_7ScaleInE1ELSS_1EEEEEENS4_6LayoutINS5_IJSC_SC_SC_EEENS5_IJNSA_ILi0EEESX_SX_EEEEENS5_IJNS4_10UnderscoreES10_S10_EEEEENS4_23SM90_TMA_LOAD_MULTICASTENS4_14ComposedLayoutINS4_7SwizzleILi2ELi4ELi3EEENS4_18smem_ptr_flag_bitsILi16EEENSV_INS5_IJNSA_ILi8EEESI_EEENS5_IJSI_SC_EEEEEEEvNS4_8identityES13_S1D_vS1E_EENS_8epilogue10collective6detail29Sm90TmaWarpSpecializedAdapterINS1H_15DefaultEpilogueISK_SL_SL_NS1G_6thread17LinearCombinationISK_Li1EffLNS1L_9ScaleType4KindE0ELNS_15FloatRoundStyleE2ESK_EENS1_15EpilogueDefaultEEEEEvvEEEEvNT_6ParamsE,@"STO_CUDA_ENTRY STV_DEFAULT"
_ZN7cutlass13device_kernelINS_4gemm6kernel13GemmUniversalIN4cute5tupleIJiiiiEEENS1_10collective13CollectiveMmaINS1_34MainloopSm90TmaGmmaWarpSpecializedILi11ENS5_IJNS4_1CILi2EEESB_NSA_ILi1EEEEEENS1_32KernelTmaWarpSpecializedPingpongEEENS5_IJNSA_ILi64EEENSA_ILi256EEENSA_ILi32EEEEEENS_6half_tENS5_IJlSC_lEEESK_SL_NS4_8TiledMMAINS4_8MMA_AtomIJNS4_4SM904GMMA26MMA_64x256x16_F32F16F16_SSILNSP_5MajorE0ELSR_0ELNSP_7ScaleInE1ELSS_1EEEEEENS4_6LayoutINS5_IJSC_SC_SC_EEENS5_IJNSA_ILi0EEESX_SX_EEEEENS5_IJNS4_10UnderscoreES10_S10_EEEEENS4_23SM90_TMA_LOAD_MULTICASTENS4_14ComposedLayoutINS4_7SwizzleILi2ELi4ELi3EEENS4_18smem_ptr_flag_bitsILi16EEENSV_INS5_IJNSA_ILi8EEESI_EEENS5_IJSI_SC_EEEEEEEvNS4_8identityES13_S1D_vS1E_EENS_8epilogue10collective6detail29Sm90TmaWarpSpecializedAdapterINS1H_15DefaultEpilogueISK_SL_SL_NS1G_6thread17LinearCombinationISK_Li1EffLNS1L_9ScaleType4KindE0ELNS_15FloatRoundStyleE2ESK_EENS1_15EpilogueDefaultEEEEEvvEEEEvNT_6ParamsE:
[----:B------:R-:W0:Y:S02]  /*0000*/  LDC R1, c[0x0][0x28] ;  /* 0x00000a00ff017b82 */ /* 0x000e240000000800 */
[----:B0-----:R-:W-:Y:S01]  /*0010*/  VIADD R1, R1, 0xfffffff8 ;  /* 0xfffffff801017836 */ /* 0x001fe20000000000 */
[----:B------:R-:W0:Y:S01]  /*0020*/  S2R R4, SR_TID.X ;  /* 0x0000000000047919 */ /* 0x000e220000002100 */
[----:B------:R-:W-:Y:S01]  /*0030*/  ELECT P0, URZ, PT ;  /* 0x00000000003f782f */ /* 0x000fe20003800000 */
[----:B------:R-:W-:Y:S01]  /*0040*/  BSSY B0, `(.L_x_0) ;  /* 0x000000f000007945 */ /* 0x000fe20003800000 */
[--C-:B0-----:R-:W-:Y:S02]  /*0050*/  SHF.R.U32.HI R2, RZ, 0x5, R4.reuse ;  /* 0x00000005ff027819 */ /* 0x101fe40000011604 */
[----:B------:R-:W-:-:S03]  /*0060*/  SHF.R.U32.HI R7, RZ, 0x7, R4 ;  /* 0x00000007ff077819 */ /* 0x000fc60000011604 */
[----:B------:R-:W0:Y:S04]  /*0070*/  SHFL.IDX PT, R5, R2, RZ, 0x1f ;  /* 0x00001fff02057589 */ /* 0x000e2800000e0000 */
[----:B------:R1:W2:Y:S01]  /*0080*/  SHFL.IDX PT, R10, R7, RZ, 0x1f ;  /* 0x00001fff070a7589 */ /* 0x0002a200000e0000 */
[----:B0-----:R-:W-:-:S13]  /*0090*/  ISETP.NE.OR P0, PT, R5, RZ, !P0 ;  /* 0x000000ff0500720c */ /* 0x001fda0004705670 */
[----:B-12---:R-:W-:Y:S05]  /*00a0*/  @P0 BRA `(.L_x_1) ;  /* 0x0000000000200947 */ /* 0x006fea0003800000 */
[----:B------:R-:W-:Y:S02]  /*00b0*/  ULDC.64 UR4, c[0x0][0x198] ;  /* 0x0000660000047ab9 */ /* 0x000fe40000000a00 */
[----:B------:R-:W-:Y:S02]  /*00c0*/  UIADD3 UR6, UP0, UR4, 0xf0, URZ ;  /* 0x000000f004067890 */ /* 0x000fe4000ff1e03f */
[----:B------:R-:W-:Y:S02]  /*00d0*/  UIADD3 UR4, UP1, UR4, 0x1f0, URZ ;  /* 0x000001f004047890 */ /* 0x000fe4000ff3e03f */
[----:B------:R-:W-:Y:S02]  /*00e0*/  UIADD3.X UR7, URZ, UR5, URZ, UP0, !UPT ;  /* 0x000000053f077290 */ /* 0x000fe400087fe43f */
[----:B------:R-:W-:-:S07]  /*00f0*/  UIADD3.X UR5, URZ, UR5, URZ, UP1, !UPT ;  /* 0x000000053f057290 */ /* 0x000fce0008ffe43f */
[----:B------:R0:W-:Y:S02]  /*0100*/  UTMACCTL.PF [UR6] ;  /* 0x00000000060079b9 */ /* 0x0001e40008040000 */
[----:B------:R0:W-:Y:S02]  /*0110*/  UTMACCTL.PF [UR4] ;  /* 0x00000000040079b9 */ /* 0x0001e40008040000 */
[----:B0-----:R-:W-:Y:S01]  /*0120*/  NOP ;  /* 0x0000000000007918 */ /* 0x001fe20000000000 */
.L_x_1:
[----:B------:R-:W-:Y:S05]  /*0130*/  BSYNC B0 ;  /* 0x0000000000007941 */ /* 0x000fea0003800000 */
.L_x_0:
[----:B------:R-:W0:Y:S01]  /*0140*/  SHFL.IDX PT, R8, R2, RZ, 0x1f ;  /* 0x00001fff02087589 */ /* 0x000e2200000e0000 */
[----:B------:R-:W-:-:S04]  /*0150*/  SHF.R.S32.HI R3, RZ, 0x1f, R4 ;  /* 0x0000001fff037819 */ /* 0x000fc80000011404 */
[----:B------:R-:W-:Y:S02]  /*0160*/  LEA.HI R3, R3, R4, RZ, 0x7 ;  /* 0x0000000403037211 */ /* 0x000fe400078f38ff */
[----:B0-----:R-:W-:-:S13]  /*0170*/  ISETP.NE.AND P0, PT, R8, RZ, PT ;  /* 0x000000ff0800720c */ /* 0x001fda0003f05270 */
[----:B------:R-:W-:Y:S05]  /*0180*/  @P0 BRA `(.L_x_2) ;  /* 0x00000000009c0947 */ /* 0x000fea0003800000 */
[----:B------:R-:W-:Y:S01]  /*0190*/  ELECT P0, URZ, PT ;  /* 0x00000000003f782f */ /* 0x000fe20003800000 */
[----:B------:R-:W-:-:S12]  /*01a0*/  BSSY B0, `(.L_x_2) ;  /* 0x0000025000007945 */ /* 0x000fd80003800000 */
[----:B------:R-:W-:Y:S05]  /*01b0*/  @!P0 BRA `(.L_x_3) ;  /* 0x00000000008c8947 */ /* 0x000fea0003800000 */
[----:B------:R-:W0:Y:S01]  /*01c0*/  S2UR UR8, SR_CgaCtaId ;  /* 0x00000000000879c3 */ /* 0x000e220000008800 */
[----:B------:R-:W-:Y:S01]  /*01d0*/  UMOV UR4, 0x400 ;  /* 0x0000040000047882 */ /* 0x000fe20000000000 */
[----:B------:R-:W-:Y:S01]  /*01e0*/  UMOV UR5, 0x1 ;  /* 0x0000000100057882 */ /* 0x000fe20000000000 */
[----:B------:R-:W-:Y:S02]  /*01f0*/  UMOV UR6, 0x3 ;  /* 0x0000000300067882 */ /* 0x000fe40000000000 */
[----:B------:R-:W-:-:S04]  /*0200*/  UIADD3 UR6, -UR6, 0x100000, URZ ;  /* 0x0010000006067890 */ /* 0x000fc8000fffe13f */
[----:B------:R-:W-:Y:S02]  /*0210*/  USHF.L.U32 UR7, UR6, 0xb, URZ ;  /* 0x0000000b06077899 */ /* 0x000fe4000800063f */
[----:B------:R-:W-:Y:S02]  /*0220*/  USHF.L.U32 UR6, UR6, 0x1, URZ ;  /* 0x0000000106067899 */ /* 0x000fe4000800063f */
[----:B0-----:R-:W-:Y:S02]  /*0230*/  ULEA UR8, UR8, UR4, 0x18 ;  /* 0x0000000408087291 */ /* 0x001fe4000f8ec03f */
[----:B------:R-:W-:-:S04]  /*0240*/  UIADD3 UR4, -UR5, 0x100000, URZ ;  /* 0x0010000005047890 */ /* 0x000fc8000fffe13f */
[----:B------:R-:W-:Y:S02]  /*0250*/  USHF.L.U32 UR5, UR4, 0xb, URZ ;  /* 0x0000000b04057899 */ /* 0x000fe4000800063f */
[----:B------:R-:W-:Y:S01]  /*0260*/  USHF.L.U32 UR4, UR4, 0x1, URZ ;  /* 0x0000000104047899 */ /* 0x000fe2000800063f */
[----:B------:R-:W0:Y:S11]  /*0270*/  FENCE.VIEW.ASYNC.S ;  /* 0x00000000000073c6 */ /* 0x000e360000000000 */
[----:B0-----:R0:W1:Y:S01]  /*0280*/  SYNCS.EXCH.64 URZ, [UR8], UR4 ;  /* 0x00000004083f75b2 */ /* 0x0010620008000100 */
[----:B------:R0:W2:Y:S01]  /*0290*/  SYNCS.EXCH.64 URZ, [UR8+0x58], UR6 ;  /* 0x00005806083f75b2 */ /* 0x0000a20008000100 */
[----:B------:R0:W3:Y:S01]  /*02a0*/  SYNCS.EXCH.64 URZ, [UR8+0x8], UR4 ;  /* 0x00000804083f75b2 */ /* 0x0000e20008000100 */
[----:B------:R0:W4:Y:S01]  /*02b0*/  SYNCS.EXCH.64 URZ, [UR8+0x60], UR6 ;  /* 0x00006006083f75b2 */ /* 0x0001220008000100 */
[----:B------:R0:W0:Y:S01]  /*02c0*/  SYNCS.EXCH.64 URZ, [UR8+0x10], UR4 ;  /* 0x00001004083f75b2 */ /* 0x0000220008000100 */
        /* <DEDUP_REMOVED lines=17> */
[----:B------:R-:W-:Y:S01]  /*03e0*/  NOP ;  /* 0x0000000000007918 */ /* 0x000fe20000000000 */
.L_x_3:
[----:B0-----:R-:W-:Y:S05]  /*03f0*/  BSYNC B0 ;  /* 0x0000000000007941 */ /* 0x001fea0003800000 */
.L_x_2:
[----:B------:R-:W0:Y:S01]  /*0400*/  SHFL.IDX PT, R13, R2, RZ, 0x1f ;  /* 0x00001fff020d7589 */ /* 0x000e2200000e0000 */
[----:B------:R-:W5:Y:S01]  /*0410*/  S2UR UR12, SR_CTAID.X ;  /* 0x00000000000c79c3 */ /* 0x000f620000002500 */
[----:B------:R-:W-:Y:S02]  /*0420*/  LOP3.LUT R3, R3, 0xffffff80, RZ, 0xc0, !PT ;  /* 0xffffff8003037812 */ /* 0x000fe400078ec0ff */
[----:B------:R-:W-:Y:S01]  /*0430*/  ELECT P0, URZ, PT ;  /* 0x00000000003f782f */ /* 0x000fe20003800000 */
[----:B------:R1:W2:Y:S01]  /*0440*/  SHFL.IDX PT, R12, R2, RZ, 0x1f ;  /* 0x00001fff020c7589 */ /* 0x0002a200000e0000 */
[----:B------:R-:W-:Y:S01]  /*0450*/  ELECT P1, URZ, PT ;  /* 0x00000000003f782f */ /* 0x000fe20003820000 */
[----:B------:R-:W-:Y:S01]  /*0460*/  NOP ;  /* 0x0000000000007918 */ /* 0x000fe20000000000 */
[----:B------:R-:W-:Y:S01]  /*0470*/  IMAD.IADD R3, R4, 0x1, -R3 ;  /* 0x0000000104037824 */ /* 0x000fe200078e0a03 */
[----:B------:R-:W3:Y:S01]  /*0480*/  S2R R6, SR_CTAID.Y ;  /* 0x0000000000067919 */ /* 0x000ee20000002600 */
[----:B------:R-:W-:Y:S01]  /*0490*/  ULDC UR4, c[0x0][0x150] ;  /* 0x0000540000047ab9 */ /* 0x000fe20000000800 */
[----:B------:R-:W4:Y:S01]  /*04a0*/  LDC R14, c[0x0][0x144] ;  /* 0x00005100ff0e7b82 */ /* 0x000f220000000800 */
[----:B------:R-:W-:Y:S01]  /*04b0*/  UMOV UR11, 0x80 ;  /* 0x00000080000b7882 */ /* 0x000fe20000000000 */
[----:B------:R-:W-:Y:S01]  /*04c0*/  SHF.R.S32.HI R0, RZ, 0x1f, R3 ;  /* 0x0000001fff007819 */ /* 0x000fe20000011403 */
[----:B------:R-:W-:Y:S01]  /*04d0*/  NOP ;  /* 0x0000000000007918 */ /* 0x000fe20000000000 */
[C---:B------:R-:W-:Y:S01]  /*04e0*/  VIADD R35, R10.reuse, 0xffffffff ;  /* 0xffffffff0a237836 */ /* 0x040fe20000000000 */
[----:B------:R-:W-:Y:S01]  /*04f0*/  ISETP.NE.AND P4, PT, R10, RZ, PT ;  /* 0x000000ff0a00720c */ /* 0x000fe20003f85270 */
[----:B------:R-:W-:Y:S01]  /*0500*/  IMAD.MOV.U32 R153, RZ, RZ, 0x1 ;  /* 0x00000001ff997424 */ /* 0x000fe200078e00ff */
[----:B------:R-:W-:Y:S01]  /*0510*/  LEA.HI R9, R0, R3, RZ, 0x3 ;  /* 0x0000000300097211 */ /* 0x000fe200078f18ff */
[----:B------:R-:W4:Y:S01]  /*0520*/  LDC R15, c[0x0][0x140] ;  /* 0x00005000ff0f7b82 */ /* 0x000f220000000800 */
[----:B------:R-:W-:-:S02]  /*0530*/  ISETP.GE.U32.AND P6, PT, R35, 0x2, PT ;  /* 0x000000022300780c */ /* 0x000fc40003fc6070 */
[--C-:B------:R-:W-:Y:S02]  /*0540*/  SHF.R.S32.HI R11, RZ, 0x3, R9.reuse ;  /* 0x00000003ff0b7819 */ /* 0x100fe40000011409 */
[----:B-1----:R-:W-:Y:S02]  /*0550*/  SHF.R.S32.HI R2, RZ, 0x1f, R9 ;  /* 0x0000001fff027819 */ /* 0x002fe40000011409 */
[----:B------:R-:W-:Y:S01]  /*0560*/  SHF.R.S32.HI R9, RZ, 0x1f, R8 ;  /* 0x0000001fff097819 */ /* 0x000fe20000011408 */
[----:B------:R-:W1:Y:S01]  /*0570*/  LDC R25, c[0x0][0x148] ;  /* 0x00005200ff197b82 */ /* 0x000e620000000800 */
[----:B0-----:R-:W-:Y:S02]  /*0580*/  ISETP.NE.OR P0, PT, R13, RZ, !P0 ;  /* 0x000000ff0d00720c */ /* 0x001fe40004705670 */
[----:B-----5:R-:W-:Y:S02]  /*0590*/  I2FP.F32.U32 R13, UR12 ;  /* 0x0000000c000d7c45 */ /* 0x020fe40008201000 */
[----:B------:R-:W-:-:S02]  /*05a0*/  LEA.HI R2, R2, R11, RZ, 0x2 ;  /* 0x0000000b02027211 */ /* 0x000fc400078f10ff */
[----:B------:R-:W-:Y:S01]  /*05b0*/  LEA.HI R9, R9, R8, RZ, 0x2 ;  /* 0x0000000809097211 */ /* 0x000fe200078f10ff */
[----:B------:R-:W-:Y:S01]  /*05c0*/  FMUL R13, R13, UR4 ;  /* 0x000000040d0d7c20 */ /* 0x000fe20008400000 */
[----:B--2---:R-:W-:Y:S01]  /*05d0*/  ISETP.NE.OR P1, PT, R12, RZ, !P1 ;  /* 0x000000ff0c00720c */ /* 0x004fe20004f25670 */
[----:B------:R-:W-:Y:S01]  /*05e0*/  ULDC UR4, c[0x0][0x154] ;  /* 0x0000550000047ab9 */ /* 0x000fe20000000800 */
[----:B------:R-:W-:Y:S02]  /*05f0*/  LOP3.LUT R12, R2, 0xfffffffc, RZ, 0xc0, !PT ;  /* 0xfffffffc020c7812 */ /* 0x000fe400078ec0ff */
[----:B------:R-:W-:Y:S01]  /*0600*/  LOP3.LUT R9, R9, 0x3ffffffc, RZ, 0xc0, !PT ;  /* 0x3ffffffc09097812 */ /* 0x000fe200078ec0ff */
[----:B------:R-:W0:Y:S01]  /*0610*/  F2I.U32.TRUNC.NTZ R13, R13 ;  /* 0x0000000d000d7305 */ /* 0x000e22000020f000 */
[----:B------:R-:W-:Y:S01]  /*0620*/  SHF.R.S32.HI R2, RZ, 0x1f, R5 ;  /* 0x0000001fff027819 */ /* 0x000fe20000011405 */
[----:B------:R-:W-:Y:S01]  /*0630*/  IMAD.IADD R12, R11, 0x1, -R12 ;  /* 0x000000010b0c7824 */ /* 0x000fe200078e0a0c */
[----:B------:R-:W-:Y:S01]  /*0640*/  VOTEU.ALL UP1, P0 ;  /* 0x00000000003f7886 */ /* 0x000fe20000020000 */
[----:B------:R-:W-:Y:S01]  /*0650*/  IMAD.IADD R9, R8, 0x1, -R9 ;  /* 0x0000000108097824 */ /* 0x000fe200078e0a09 */
[----:B------:R-:W-:Y:S01]  /*0660*/  LEA.HI R2, R2, R5, RZ, 0x2 ;  /* 0x0000000502027211 */ /* 0x000fe200078f10ff */
[----:B------:R-:W-:Y:S01]  /*0670*/  VOTEU.ALL UP0, P0 ;  /* 0x00000000003f7886 */ /* 0x000fe20000000000 */
[----:B---3--:R-:W-:Y:S01]  /*0680*/  I2FP.F32.U32 R8, R6 ;  /* 0x0000000600087245 */ /* 0x008fe20000201000 */
[----:B------:R-:W-:Y:S01]  /*0690*/  IMAD R9, R9, 0x4, R12 ;  /* 0x0000000409097824 */ /* 0x000fe200078e020c */
[----:B------:R-:W-:Y:S01]  /*06a0*/  LOP3.LUT R2, R2, 0xfffffffc, RZ, 0xc0, !PT ;  /* 0xfffffffc02027812 */ /* 0x000fe200078ec0ff */
[----:B------:R-:W-:Y:S01]  /*06b0*/  VOTEU.ALL UP2, P1 ;  /* 0x00000000003f7886 */ /* 0x000fe20000840000 */
[----:B------:R-:W2:Y:S01]  /*06c0*/  @!UP1 S2UR UR7, SR_CgaCtaId ;  /* 0x00000000000799c3 */ /* 0x000ea20000008800 */
[----:B------:R-:W-:Y:S01]  /*06d0*/  FMUL R8, R8, UR4 ;  /* 0x0000000408087c20 */ /* 0x000fe20008400000 */
[----:B------:R-:W-:Y:S01]  /*06e0*/  IMAD.SHL.U32 R152, R9, 0x4, RZ ;  /* 0x0000000409987824 */ /* 0x000fe200078e00ff */
[----:B------:R-:W-:Y:S01]  /*06f0*/  UMOV UR4, 0x20 ;  /* 0x0000002000047882 */ /* 0x000fe20000000000 */
[----:B------:R-:W-:Y:S01]  /*0700*/  IMAD.IADD R5, R5, 0x1, -R2 ;  /* 0x0000000105057824 */ /* 0x000fe200078e0a02 */
[----:B------:R-:W-:Y:S01]  /*0710*/  LEA.HI R2, R9, R9, RZ, 0x1 ;  /* 0x0000000909027211 */ /* 0x000fe200078f08ff */
[----:B0-----:R-:W-:Y:S01]  /*0720*/  IMAD.MOV R13, RZ, RZ, -R13 ;  /* 0x000000ffff0d7224 */ /* 0x001fe200078e0a0d */
[----:B------:R-:W0:Y:S01]  /*0730*/  F2I.U32.TRUNC.NTZ R8, R8 ;  /* 0x0000000800087305 */ /* 0x000e22000020f000 */
[----:B------:R-:W3:Y:S01]  /*0740*/  @!UP2 S2UR UR10, SR_CgaCtaId ;  /* 0x00000000000aa9c3 */ /* 0x000ee20000008800 */
[----:B------:R-:W-:Y:S01]  /*0750*/  LOP3.LUT R2, R2, 0xfffffffe, RZ, 0xc0, !PT ;  /* 0xfffffffe02027812 */ /* 0x000fe200078ec0ff */
[----:B----4-:R-:W-:Y:S01]  /*0760*/  IMAD R21, R14, R13, UR12 ;  /* 0x0000000c0e157e24 */ /* 0x010fe2000f8e020d */
[----:B------:R-:W-:Y:S01]  /*0770*/  @!UP1 UMOV UR6, 0x400 ;  /* 0x0000040000069882 */ /* 0x000fe20000000000 */
[----:B------:R-:W-:-:S04]  /*0780*/  @!UP1 UIADD3 UR4, -UR4, 0x100000, URZ ;  /* 0x0010000004049890 */ /* 0x000fc8000fffe13f */
[----:B------:R-:W-:Y:S02]  /*0790*/  @!UP1 USHF.L.U32 UR5, UR4, 0xb, URZ ;  /* 0x0000000b04059899 */ /* 0x000fe4000800063f */
[----:B------:R-:W-:Y:S01]  /*07a0*/  @!UP1 USHF.L.U32 UR4, UR4, 0x1, URZ ;  /* 0x0000000104049899 */ /* 0x000fe2000800063f */
[C---:B------:R-:W-:Y:S01]  /*07b0*/  LOP3.LUT R152, R9.reuse, 0xc, R152, 0x78, !PT ;  /* 0x0000000c09987812 */ /* 0x040fe200078e7898 */
[----:B------:R-:W-:Y:S01]  /*07c0*/  IMAD.IADD R2, R9, 0x1, -R2 ;  /* 0x0000000109027824 */ /* 0x000fe200078e0a02 */
[----:B------:R-:W-:Y:S01]  /*07d0*/  @!UP2 UMOV UR9, 0x400 ;  /* 0x000004000009a882 */ /* 0x000fe20000000000 */
[----:B------:R-:W-:Y:S01]  /*07e0*/  VOTEU.ALL UP3, P1 ;  /* 0x00000000003f7886 */ /* 0x000fe20000860000 */
[----:B------:R-:W-:Y:S01]  /*07f0*/  VOTEU.ALL UP4, P1 ;  /* 0x00000000003f7886 */ /* 0x000fe20000880000 */
[----:B------:R-:W-:Y:S01]  /*0800*/  VOTEU.ALL UP5, P1 ;  /* 0x00000000003f7886 */ /* 0x000fe200008a0000 */
[----:B------:R-:W-:Y:S01]  /*0810*/  ISETP.NE.AND P3, PT, R2, R21, PT ;  /* 0x000000150200720c */ /* 0x000fe20003f65270 */
[----:B------:R4:W4:Y:S01]  /*0820*/  SHFL.IDX PT, R14, R7, RZ, 0x1f ;  /* 0x00001fff070e7589 */ /* 0x00092200000e0000 */
[----:B------:R-:W-:Y:S01]  /*0830*/  ISETP.EQ.U32.AND P2, PT, R15, 0x1, PT ;  /* 0x000000010f00780c */ /* 0x000fe20003f42070 */
[----:B0-----:R-:W-:Y:S01]  /*0840*/  IMAD.MOV R20, RZ, RZ, -R8 ;  /* 0x000000ffff147224 */ /* 0x001fe200078e0a08 */
[----:B--2---:R-:W-:-:S02]  /*0850*/  @!UP1 ULEA UR8, UR7, UR6, 0x18 ;  /* 0x0000000607089291 */ /* 0x004fc4000f8ec03f */
[----:B------:R-:W-:-:S04]  /*0860*/  @!UP2 UIADD3 UR6, -UR11, 0x100000, URZ ;  /* 0x001000000b06a890 */ /* 0x000fc8000fffe13f */
[----:B------:R-:W-:Y:S02]  /*0870*/  @!UP2 USHF.L.U32 UR7, UR6, 0xb, URZ ;  /* 0x0000000b0607a899 */ /* 0x000fe4000800063f */
[----:B------:R-:W-:Y:S01]  /*0880*/  @!UP2 USHF.L.U32 UR6, UR6, 0x1, URZ ;  /* 0x000000010606a899 */ /* 0x000fe2000800063f */
[----:B-1----:R-:W-:Y:S01]  /*0890*/  IMAD R9, R25, R20, R6 ;  /* 0x0000001419097224 */ /* 0x002fe200078e0206 */
[----:B------:R-:W-:Y:S01]  /*08a0*/  VOTEU.ALL UP1, P0 ;  /* 0x00000000003f7886 */ /* 0x000fe20000020000 */
[----:B------:R-:W-:Y:S01]  /*08b0*/  LOP3.LUT P0, RZ, R3, 0x7, RZ, 0xc0, !PT ;  /* 0x0000000703ff7812 */ /* 0x000fe2000780c0ff */
[----:B---3--:R-:W-:Y:S01]  /*08c0*/  @!UP2 ULEA UR9, UR10, UR9, 0x18 ;  /* 0x000000090a09a291 */ /* 0x008fe2000f8ec03f */
[----:B------:R-:W-:Y:S01]  /*08d0*/  @P3 LEA.HI R2, R152, R152, RZ, 0x1 ;  /* 0x0000009898023211 */ /* 0x000fe200078f08ff */
[----:B------:R-:W-:Y:S01]  /*08e0*/  VOTEU.ALL UP2, P1 ;  /* 0x00000000003f7886 */ /* 0x000fe20000840000 */
[----:B------:R-:W-:Y:S01]  /*08f0*/  ISETP.NE.AND P1, PT, R5, 0x3, PT ;  /* 0x000000030500780c */ /* 0x000fe20003f25270 */
[----:B------:R-:W0:Y:S02]  /*0900*/  FENCE.VIEW.ASYNC.S ;  /* 0x00000000000073c6 */ /* 0x000e240000000000 */
[----:B0-----:R0:W1:Y:S01]  /*0910*/  @!UP0 SYNCS.EXCH.64 URZ, [UR8+0xe0], UR4 ;  /* 0x0000e004083f85b2 */ /* 0x0010620008000100 */
[----:B------:R-:W-:-:S02]  /*0920*/  @P3 SHF.R.S32.HI R2, RZ, 0x1, R2 ;  /* 0x00000001ff023819 */ /* 0x000fc40000011402 */
[----:B------:R-:W-:Y:S02]  /*0930*/  ISETP.EQ.OR P1, PT, R5, RZ, !P1 ;  /* 0x000000ff0500720c */ /* 0x000fe40004f22670 */
[----:B------:R-:W-:Y:S02]  /*0940*/  @P3 ISETP.NE.AND P5, PT, R2, R9, PT ;  /* 0x000000090200320c */ /* 0x000fe40003fa5270 */
[----:B------:R-:W-:Y:S02]  /*0950*/  ISETP.LT.U32.AND P0, PT, R152, 0x4, !P0 ;  /* 0x000000049800780c */ /* 0x000fe40004701070 */
[----:B------:R-:W-:Y:S02]  /*0960*/  ISETP.EQ.AND P1, PT, R10, RZ, P1 ;  /* 0x000000ff0a00720c */ /* 0x000fe40000f22270 */
[----:B------:R-:W-:Y:S02]  /*0970*/  SEL R2, RZ, 0x1, !P0 ;  /* 0x00000001ff027807 */ /* 0x000fe40004000000 */
[----:B------:R-:W-:-:S02]  /*0980*/  @P3 SEL R153, RZ, 0x1, P5 ;  /* 0x00000001ff993807 */ /* 0x000fc40002800000 */
[----:B------:R-:W-:Y:S01]  /*0990*/  SEL R16, RZ, 0x1, !P1 ;  /* 0x00000001ff107807 */ /* 0x000fe20004800000 */
[----:B------:R0:W2:Y:S01]  /*09a0*/  @!UP1 SYNCS.EXCH.64 URZ, [UR8+0xe8], UR4 ;  /* 0x0000e804083f95b2 */ /* 0x0000a20008000100 */
[----:B------:R-:W-:Y:S01]  /*09b0*/  NOP ;  /* 0x0000000000007918 */ /* 0x000fe20000000000 */
[----:B------:R-:W-:Y:S02]  /*09c0*/  LOP3.LUT R153, R153, R2, RZ, 0xc0, !PT ;  /* 0x0000000299997212 */ /* 0x000fe400078ec0ff */
[----:B------:R-:W-:Y:S01]  /*09d0*/  SEL R16, R16, 0x2, P6 ;  /* 0x0000000210107807 */ /* 0x000fe20003000000 */
[----:B------:R0:W3:Y:S01]  /*09e0*/  @!UP2 SYNCS.EXCH.64 URZ, [UR9+0xc0], UR6 ;  /* 0x0000c006093fa5b2 */ /* 0x0000e20008000100 */
[----:B------:R0:W0:Y:S01]  /*09f0*/  @!UP3 SYNCS.EXCH.64 URZ, [UR9+0xc8], UR6 ;  /* 0x0000c806093fb5b2 */ /* 0x0000220008000100 */
[----:B------:R0:W0:Y:S01]  /*0a00*/  @!UP4 SYNCS.EXCH.64 URZ, [UR9+0xd0], UR6 ;  /* 0x0000d006093fc5b2 */ /* 0x0000220008000100 */
[----:B------:R0:W0:Y:S01]  /*0a10*/  @!UP5 SYNCS.EXCH.64 URZ, [UR9+0xd8], UR6 ;  /* 0x0000d806093fd5b2 */ /* 0x0000220008000100 */
[----:B------:R-:W-:Y:S01]  /*0a20*/  NOP ;  /* 0x0000000000007918 */ /* 0x000fe20000000000 */
[----:B-1--4-:R-:W-:Y:S05]  /*0a30*/  @!P2 BRA `(.L_x_4) ;  /* 0x000000000008a947 */ /* 0x012fea0003800000 */
[----:B0-23--:R-:W-:Y:S01]  /*0a40*/  UCGABAR_ARV ;  /* 0x00000000000079c7 */ /* 0x00dfe20008000000 */
[----:B------:R-:W-:Y:S05]  /*0a50*/  BRA `(.L_x_5) ;  /* 0x0000000000047947 */ /* 0x000fea0003800000 */
.L_x_4:
[----:B0-23--:R-:W-:Y:S01]  /*0a60*/  NOP ;  /* 0x0000000000007918 */ /* 0x00dfe20000000000 */
.L_x_5:
[----:B------:R-:W-:Y:S01]  /*0a70*/  ULDC.64 UR4, c[0x0][0x598] ;  /* 0x0001660000047ab9 */ /* 0x000fe20000000a00 */
[----:B------:R-:W-:Y:S01]  /*0a80*/  ULDC.64 UR36, c[0x0][0x208] ;  /* 0x0000820000247ab9 */ /* 0x000fe20000000a00 */
[----:B------:R-:W-:-:S04]  /*0a90*/  ISETP.NE.U32.AND P0, PT, RZ, UR4, PT ;  /* 0x00000004ff007c0c */ /* 0x000fc8000bf05070 */
[----:B------:R-:W-:-:S13]  /*0aa0*/  ISETP.NE.AND.EX P0, PT, RZ, UR5, PT, P0 ;  /* 0x00000005ff007c0c */ /* 0x000fda000bf05300 */
[----:B------:R-:W-:Y:S05]  /*0ab0*/  @!P0 BRA `(.L_x_6) ;  /* 0x00000000001c8947 */ /* 0x000fea0003800000 */
[----:B------:R-:W0:Y:S02]  /*0ac0*/  LDC.64 R8, c[0x0][0x598] ;  /* 0x00016600ff087b82 */ /* 0x000e240000000a00 */
[----:B0-----:R-:W2:Y:S02]  /*0ad0*/  LDG.E.64 R8, desc[UR36][R8.64] ;  /* 0x0000002408087981 */ /* 0x001ea4000c1e1b00 */
[----:B--2---:R-:W-:-:S04]  /*0ae0*/  ISETP.NE.U32.AND P0, PT, R8, RZ, PT ;  /* 0x000000ff0800720c */ /* 0x004fc80003f05070 */
[----:B------:R-:W-:-:S13]  /*0af0*/  ISETP.NE.AND.EX P0, PT, R9, RZ, PT, P0 ;  /* 0x000000ff0900720c */ /* 0x000fda0003f05300 */
[----:B------:R-:W-:Y:S05]  /*0b00*/  @!P0 BRA `(.L_x_6) ;  /* 0x0000000000088947 */ /* 0x000fea0003800000 */
[----:B------:R0:W5:Y:S01]  /*0b10*/  LD.E R154, desc[UR36][R8.64] ;  /* 0x00000024089a7980 */ /* 0x000162000c101900 */
[----:B------:R-:W-:Y:S05]  /*0b20*/  BRA `(.L_x_7) ;  /* 0x0000000000247947 */ /* 0x000fea0003800000 */
.L_x_6:
[----:B------:R-:W-:Y:S02]  /*0b30*/  ULDC.64 UR4, c[0x0][0x588] ;  /* 0x0001620000047ab9 */ /* 0x000fe40000000a00 */
[----:B------:R-:W-:-:S04]  /*0b40*/  ISETP.NE.U32.AND P0, PT, RZ, UR4, PT ;  /* 0x00000004ff007c0c */ /* 0x000fc8000bf05070 */
[----:B------:R-:W-:-:S13]  /*0b50*/  ISETP.NE.AND.EX P0, PT, RZ, UR5, PT, P0 ;  /* 0x00000005ff007c0c */ /* 0x000fda000bf05300 */
[----:B------:R-:W-:Y:S05]  /*0b60*/  @!P0 BRA `(.L_x_8) ;  /* 0x00000000000c8947 */ /* 0x000fea0003800000 */
[----:B------:R-:W0:Y:S02]  /*0b70*/  LDC.64 R154, c[0x0][0x588] ;  /* 0x00016200ff9a7b82 */ /* 0x000e240000000a00 */
[----:B0-----:R1:W5:Y:S01]  /*0b80*/  LDG.E R154, desc[UR36][R154.64] ;  /* 0x000000249a9a7981 */ /* 0x001362000c1e1900 */
[----:B------:R-:W-:Y:S05]  /*0b90*/  BRA `(.L_x_7) ;  /* 0x0000000000087947 */ /* 0x000fea0003800000 */
.L_x_8:
[----:B------:R-:W-:Y:S02]  /*0ba0*/  ULDC UR4, c[0x0][0x580] ;  /* 0x0001600000047ab9 */ /* 0x000fe40000000800 */
[----:B------:R-:W-:-:S07]  /*0bb0*/  IMAD.U32 R154, RZ, RZ, UR4 ;  /* 0x00000004ff9a7e24 */ /* 0x000fce000f8e00ff */
.L_x_7:
[----:B------:R-:W-:Y:S02]  /*0bc0*/  ULDC.64 UR4, c[0x0][0x5a0] ;  /* 0x0001680000047ab9 */ /* 0x000fe40000000a00 */
[----:B------:R-:W-:-:S04]  /*0bd0*/  ISETP.NE.U32.AND P0, PT, RZ, UR4, PT ;  /* 0x00000004ff007c0c */ /* 0x000fc8000bf05070 */
[----:B------:R-:W-:-:S13]  /*0be0*/  ISETP.NE.AND.EX P0, PT, RZ, UR5, PT, P0 ;  /* 0x00000005ff007c0c */ /* 0x000fda000bf05300 */
[----:B------:R-:W-:Y:S05]  /*0bf0*/  @!P0 BRA `(.L_x_9) ;  /* 0x00000000001c8947 */ /* 0x000fea0003800000 */
[----:B0-----:R-:W0:Y:S02]  /*0c00*/  LDC.64 R8, c[0x0][0x5a0] ;  /* 0x00016800ff087b82 */ /* 0x001e240000000a00 */
[----:B0-----:R-:W2:Y:S02]  /*0c10*/  LDG.E.64 R8, desc[UR36][R8.64] ;  /* 0x0000002408087981 */ /* 0x001ea4000c1e1b00 */
[----:B--2---:R-:W-:-:S04]  /*0c20*/  ISETP.NE.U32.AND P0, PT, R8, RZ, PT ;  /* 0x000000ff0800720c */ /* 0x004fc80003f05070 */
[----:B------:R-:W-:-:S13]  /*0c30*/  ISETP.NE.AND.EX P0, PT, R9, RZ, PT, P0 ;  /* 0x000000ff0900720c */ /* 0x000fda0003f05300 */
[----:B------:R-:W-:Y:S05]  /*0c40*/  @!P0 BRA `(.L_x_9) ;  /* 0x0000000000088947 */ /* 0x000fea0003800000 */
[----:B-1----:R0:W5:Y:S01]  /*0c50*/  LD.E R155, desc[UR36][R8.64] ;  /* 0x00000024089b7980 */ /* 0x002162000c101900 */
[----:B------:R-:W-:Y:S05]  /*0c60*/  BRA `(.L_x_10) ;  /* 0x0000000000247947 */ /* 0x000fea0003800000 */
.L_x_9:
[----:B------:R-:W-:Y:S02]  /*0c70*/  ULDC.64 UR4, c[0x0][0x590] ;  /* 0x0001640000047ab9 */ /* 0x000fe40000000a00 */
[----:B------:R-:W-:-:S04]  /*0c80*/  ISETP.NE.U32.AND P0, PT, RZ, UR4, PT ;  /* 0x00000004ff007c0c */ /* 0x000fc8000bf05070 */
[----:B------:R-:W-:-:S13]  /*0c90*/  ISETP.NE.AND.EX P0, PT, RZ, UR5, PT, P0 ;  /* 0x00000005ff007c0c */ /* 0x000fda000bf05300 */
[----:B------:R-:W-:Y:S05]  /*0ca0*/  @!P0 BRA `(.L_x_11) ;  /* 0x00000000000c8947 */ /* 0x000fea0003800000 */
[----:B0-----:R-:W1:Y:S02]  /*0cb0*/  LDC.64 R8, c[0x0][0x590] ;  /* 0x00016400ff087b82 */ /* 0x001e640000000a00 */
[----:B-1----:R1:W5:Y:S01]  /*0cc0*/  LDG.E R155, desc[UR36][R8.64] ;  /* 0x00000024089b7981 */ /* 0x002362000c1e1900 */
[----:B------:R-:W-:Y:S05]  /*0cd0*/  BRA `(.L_x_10) ;  /* 0x0000000000087947 */ /* 0x000fea0003800000 */
.L_x_11:
[----:B------:R-:W-:Y:S02]  /*0ce0*/  ULDC UR4, c[0x0][0x584] ;  /* 0x0001610000047ab9 */ /* 0x000fe40000000800 */
[----:B-1----:R-:W-:-:S07]  /*0cf0*/  IMAD.U32 R155, RZ, RZ, UR4 ;  /* 0x00000004ff9b7e24 */ /* 0x002fce000f8e00ff */
.L_x_10:
[----:B------:R-:W2:Y:S01]  /*0d00*/  LDC R2, c[0x0][0x65c] ;  /* 0x00019700ff027b82 */ /* 0x000ea20000000800 */
[----:B------:R-:W-:Y:S01]  /*0d10*/  ULDC UR6, c[0x0][0x28c] ;  /* 0x0000a30000067ab9 */ /* 0x000fe20000000800 */
[----:B------:R-:W-:Y:S01]  /*0d20*/  ISETP.NE.AND P0, PT, R10, 0x2, PT ;  /* 0x000000020a00780c */ /* 0x000fe20003f05270 */
[----:B------:R-:W-:Y:S01]  /*0d30*/  UIADD3 UR6, UR6, 0x1f, URZ ;  /* 0x0000001f06067890 */ /* 0x000fe2000fffe03f */
[----:B01----:R-:W-:Y:S01]  /*0d40*/  IMAD.U32 R8, RZ, RZ, UR12 ;  /* 0x0000000cff087e24 */ /* 0x003fe2000f8e00ff */
[----:B------:R-:W-:Y:S01]  /*0d50*/  UMOV UR39, URZ ;  /* 0x0000003f00277c82 */ /* 0x000fe20008000000 */
[----:B------:R-:W-:Y:S01]  /*0d60*/  IMAD.MOV.U32 R9, RZ, RZ, RZ ;  /* 0x000000ffff097224 */ /* 0x000fe200078e00ff */
[----:B------:R-:W-:Y:S01]  /*0d70*/  USHF.R.S32.HI UR7, URZ, 0x1f, UR6 ;  /* 0x0000001f3f077899 */ /* 0x000fe20008011406 */
[----:B------:R-:W-:Y:S01]  /*0d80*/  UMOV UR38, URZ ;  /* 0x0000003f00267c82 */ /* 0x000fe20008000000 */
[----:B------:R-:W-:Y:S02]  /*0d90*/  ULDC.64 UR8, c[0x0][0x650] ;  /* 0x0001940000087ab9 */ /* 0x000fe40000000a00 */
[----:B------:R-:W-:-:S04]  /*0da0*/  ULEA.HI UR7, UR7, UR6, URZ, 0x5 ;  /* 0x0000000607077291 */ /* 0x000fc8000f8f283f */
[----:B------:R-:W-:Y:S01]  /*0db0*/  USHF.R.S32.HI UR40, URZ, 0x5, UR7 ;  /* 0x000000053f287899 */ /* 0x000fe20008011407 */
[----:B--2---:R-:W-:-:S13]  /*0dc0*/  ISETP.NE.AND P1, PT, R2, 0x1, PT ;  /* 0x000000010200780c */ /* 0x004fda0003f25270 */
[----:B------:R-:W0:Y:S01]  /*0dd0*/  @P1 LDC R19, c[0x0][0x10] ;  /* 0x00000400ff131b82 */ /* 0x000e220000000800 */
[----:B------:R-:W-:Y:S02]  /*0de0*/  @P1 IMAD.MOV.U32 R7, RZ, RZ, RZ ;  /* 0x000000ffff071224 */ /* 0x000fe400078e00ff */
[----:B------:R-:W-:-:S05]  /*0df0*/  @P1 IMAD.MOV.U32 R17, RZ, RZ, RZ ;  /* 0x000000ffff111224 */ /* 0x000fca00078e00ff */
[----:B------:R-:W1:Y:S01]  /*0e00*/  @!P1 LDC R11, c[0x0][0xc] ;  /* 0x00000300ff0b9b82 */ /* 0x000e620000000800 */
[----:B------:R-:W-:Y:S01]  /*0e10*/  ULDC UR4, c[0x0][0xc] ;  /* 0x0000030000047ab9 */ /* 0x000fe20000000800 */
[----:B------:R-:W-:Y:S02]  /*0e20*/  ULDC UR5, c[0x0][0x10] ;  /* 0x0000040000057ab9 */ /* 0x000fe40000000800 */
[----:B------:R-:W-:-:S04]  /*0e30*/  UIMAD.WIDE.U32 UR4, UR4, UR5, URZ ;  /* 0x00000005040472a5 */ /* 0x000fc8000f8e003f */
[----:B------:R-:W2:Y:S01]  /*0e40*/  LDC R2, c[0x0][0x14] ;  /* 0x00000500ff027b82 */ /* 0x000ea20000000800 */
[----:B0-----:R-:W-:-:S04]  /*0e50*/  @P1 IMAD.WIDE.U32 R18, R19, UR12, R6 ;  /* 0x0000000c13121c25 */ /* 0x001fc8000f8e0006 */
[----:B------:R-:W-:Y:S02]  /*0e60*/  @P1 IMAD.IADD R17, R19, 0x1, R17 ;  /* 0x0000000113111824 */ /* 0x000fe400078e0211 */
[----:B-1----:R-:W-:-:S04]  /*0e70*/  @!P1 IMAD.WIDE.U32 R8, R6, R11, R8 ;  /* 0x0000000b06089225 */ /* 0x002fc800078e0008 */
[----:B------:R-:W-:Y:S02]  /*0e80*/  @!P1 IMAD.MOV.U32 R18, RZ, RZ, R8 ;  /* 0x000000ffff129224 */ /* 0x000fe400078e0008 */
[----:B------:R-:W-:Y:S02]  /*0e90*/  @!P1 IMAD.MOV.U32 R17, RZ, RZ, R9 ;  /* 0x000000ffff119224 */ /* 0x000fe400078e0009 */
[----:B--2---:R-:W-:-:S04]  /*0ea0*/  IMAD.WIDE.U32 R12, R2, UR4, RZ ;  /* 0x00000004020c7c25 */ /* 0x004fc8000f8e00ff */
[----:B------:R-:W-:Y:S01]  /*0eb0*/  IMAD R23, R2, UR5, RZ ;  /* 0x0000000502177c24 */ /* 0x000fe2000f8e02ff */
[----:B------:R0:W-:Y:S03]  /*0ec0*/  STL.64 [R1], R12 ;  /* 0x0000000c01007387 */ /* 0x0001e60000100a00 */
[----:B------:R-:W-:Y:S01]  /*0ed0*/  IMAD.IADD R23, R13, 0x1, R23 ;  /* 0x000000010d177824 */ /* 0x000fe200078e0217 */
[----:B------:R-:W-:Y:S06]  /*0ee0*/  @P0 BRA `(.L_x_12) ;  /* 0x0000000000200947 */ /* 0x000fec0003800000 */
[----:B------:R-:W-:Y:S01]  /*0ef0*/  UISETP.GE.U32.AND UP0, UPT, UR40, 0xb, UPT ;  /* 0x0000000b2800788c */ /* 0x000fe2000bf06070 */
[----:B------:R-:W-:Y:S01]  /*0f00*/  IADD3 R18, P0, R18, R12, RZ ;  /* 0x0000000c12127210 */ /* 0x000fe20007f1e0ff */
[----:B------:R-:W-:Y:S01]  /*0f10*/  UIMAD.WIDE.U32 UR4, UR40, -0x45d1745d, URZ ;  /* 0xba2e8ba3280478a5 */ /* 0x000fe2000f8e003f */
[----:B------:R-:W-:-:S03]  /*0f20*/  UMOV UR38, URZ ;  /* 0x0000003f00267c82 */ /* 0x000fc60008000000 */
[----:B------:R-:W-:Y:S01]  /*0f30*/  USHF.R.U32.HI UR4, URZ, 0x3, UR5 ;  /* 0x000000033f047899 */ /* 0x000fe20008011605 */
[----:B------:R-:W-:-:S03]  /*0f40*/  IMAD.X R17, R23, 0x1, R17, P0 ;  /* 0x0000000117117824 */ /* 0x000fc600000e0611 */
[----:B------:R-:W-:Y:S02]  /*0f50*/  UIMAD UR39, UR4, -0xb, UR40 ;  /* 0xfffffff5042778a4 */ /* 0x000fe4000f8e0228 */
[----:B------:R-:W-:-:S12]  /*0f60*/  @UP0 ULOP3.LUT UR38, UR4, 0x1, URZ, 0xc0, !UPT ;  /* 0x0000000104260892 */ /* 0x000fd8000f8ec03f */
.L_x_12:
[----:B------:R-:W-:Y:S01]  /*0f70*/  ISETP.GE.U32.AND P0, PT, R18, UR8, PT ;  /* 0x0000000812007c0c */ /* 0x000fe2000bf06070 */
[----:B------:R-:W-:Y:S01]  /*0f80*/  IMAD.MOV.U32 R19, RZ, RZ, -0x1 ;  /* 0xffffffffff137424 */ /* 0x000fe200078e00ff */
[----:B------:R-:W-:Y:S01]  /*0f90*/  PRMT R8, RZ, 0x7610, R8 ;  /* 0x00007610ff087816 */ /* 0x000fe20000000008 */
[----:B------:R-:W-:Y:S01]  /*0fa0*/  IMAD.MOV.U32 R22, RZ, RZ, -0x1 ;  /* 0xffffffffff167424 */ /* 0x000fe200078e00ff */
[----:B------:R-:W-:Y:S01]  /*0fb0*/  ISETP.GE.U32.AND.EX P0, PT, R17, UR9, PT, P0 ;  /* 0x0000000911007c0c */ /* 0x000fe2000bf06100 */
[----:B------:R-:W-:-:S12]  /*0fc0*/  IMAD.MOV.U32 R2, RZ, RZ, -0x1 ;  /* 0xffffffffff027424 */ /* 0x000fd800078e00ff */
[----:B------:R-:W-:Y:S05]  /*0fd0*/  @P0 BRA `(.L_x_13) ;  /* 0x00000004002c0947 */ /* 0x000fea0003800000 */
[----:B------:R-:W1:Y:S01]  /*0fe0*/  LDC.64 R26, c[0x0][0x628] ;  /* 0x00018a00ff1a7b82 */ /* 0x000e620000000a00 */
[----:B------:R-:W-:Y:S02]  /*0ff0*/  IMAD.MOV.U32 R8, RZ, RZ, R18 ;  /* 0x000000ffff087224 */ /* 0x000fe400078e0012 */
[----:B------:R-:W-:-:S05]  /*1000*/  IMAD.MOV.U32 R9, RZ, RZ, R17 ;  /* 0x000000ffff097224 */ /* 0x000fca00078e0011 */
[----:B------:R-:W2:Y:S08]  /*1010*/  LDC R2, c[0x0][0x630] ;  /* 0x00018c00ff027b82 */ /* 0x000eb00000000800 */
[----:B------:R-:W3:Y:S01]  /*1020*/  LDC.64 R28, c[0x0][0x620] ;  /* 0x00018800ff1c7b82 */ /* 0x000ee20000000a00 */
[----:B-1----:R-:W-:-:S04]  /*1030*/  ISETP.NE.U32.AND P0, PT, R26, RZ, PT ;  /* 0x000000ff1a00720c */ /* 0x002fc80003f05070 */
[----:B------:R-:W-:-:S13]  /*1040*/  ISETP.NE.AND.EX P0, PT, R27, RZ, PT, P0 ;  /* 0x000000ff1b00720c */ /* 0x000fda0003f05300 */
[----:B--23--:R-:W-:Y:S05]  /*1050*/  @!P0 BRA `(.L_x_14) ;  /* 0x0000000000288947 */ /* 0x00cfea0003800000 */
[----:B0-----:R-:W0:Y:S02]  /*1060*/  LDC R13, c[0x0][0x634] ;  /* 0x00018d00ff0d7b82 */ /* 0x001e240000000800 */
[----:B0-----:R-:W-:-:S05]  /*1070*/  IADD3 R13, P0, R18, R13, RZ ;  /* 0x0000000d120d7210 */ /* 0x001fca0007f1e0ff */
[----:B------:R-:W-:-:S04]  /*1080*/  IMAD.X R15, RZ, RZ, R17, P0 ;  /* 0x000000ffff0f7224 */ /* 0x000fc800000e0611 */
[----:B------:R-:W-:-:S04]  /*1090*/  IMAD.WIDE.U32 R8, R15, R26, RZ ;  /* 0x0000001a0f087225 */ /* 0x000fc800078e00ff */
[----:B------:R-:W-:-:S04]  /*10a0*/  IMAD.WIDE.U32 R10, P0, R13, R27, R8 ;  /* 0x0000001b0d0a7225 */ /* 0x000fc80007800008 */
[----:B------:R-:W-:-:S04]  /*10b0*/  IMAD.WIDE.U32 R8, R13, R26, RZ ;  /* 0x0000001a0d087225 */ /* 0x000fc800078e00ff */
[----:B------:R-:W-:Y:S01]  /*10c0*/  IMAD.X R13, RZ, RZ, RZ, P0 ;  /* 0x000000ffff0d7224 */ /* 0x000fe200000e06ff */
[----:B------:R-:W-:Y:S01]  /*10d0*/  IADD3 RZ, P0, R9, R10, RZ ;  /* 0x0000000a09ff7210 */ /* 0x000fe20007f1e0ff */
[----:B------:R-:W-:-:S04]  /*10e0*/  IMAD.MOV.U32 R12, RZ, RZ, R11 ;  /* 0x000000ffff0c7224 */ /* 0x000fc800078e000b */
[----:B------:R-:W-:-:S08]  /*10f0*/  IMAD.WIDE.U32.X R8, R15, R27, R12, P0 ;  /* 0x0000001b0f087225 */ /* 0x000fd000000e040c */
.L_x_14:
[----:B------:R-:W1:Y:S01]  /*1100*/  LDC.64 R32, c[0x0][0x640] ;  /* 0x00019000ff207b82 */ /* 0x000e620000000a00 */
[-C--:B------:R-:W-:Y:S01]  /*1110*/  SHF.R.U64 R30, R8, R2.reuse, R9 ;  /* 0x00000002081e7219 */ /* 0x080fe20000001209 */
[----:B------:R-:W-:Y:S01]  /*1120*/  IMAD.MOV.U32 R19, RZ, RZ, R17 ;  /* 0x000000ffff137224 */ /* 0x000fe200078e0011 */
[----:B------:R-:W-:Y:S01]  /*1130*/  SHF.R.U32.HI R2, RZ, R2, R9 ;  /* 0x00000002ff027219 */ /* 0x000fe20000011609 */
[----:B------:R-:W-:Y:S01]  /*1140*/  IMAD.MOV.U32 R26, RZ, RZ, 0x1 ;  /* 0x00000001ff1a7424 */ /* 0x000fe200078e00ff */
[----:B------:R-:W-:-:S03]  /*1150*/  IADD3 R11, P0, RZ, -R30, RZ ;  /* 0x8000001eff0b7210 */ /* 0x000fc60007f1e0ff */
[----:B------:R-:W2:Y:S02]  /*1160*/  LDC R10, c[0x0][0x618] ;  /* 0x00018600ff0a7b82 */ /* 0x000ea40000000800 */
[----:B------:R-:W-:-:S04]  /*1170*/  IMAD.X R9, RZ, RZ, ~R2, P0 ;  /* 0x000000ffff097224 */ /* 0x000fc800000e0e02 */
[-C--:B------:R-:W-:Y:S02]  /*1180*/  IMAD R2, R9, R28.reuse, RZ ;  /* 0x0000001c09027224 */ /* 0x080fe400078e02ff */
[----:B0-----:R-:W0:Y:S01]  /*1190*/  LDC R13, c[0x0][0x608] ;  /* 0x00018200ff0d7b82 */ /* 0x001e220000000800 */
[----:B------:R-:W-:-:S04]  /*11a0*/  IMAD.WIDE.U32 R8, R11, R28, R18 ;  /* 0x0000001c0b087225 */ /* 0x000fc800078e0012 */
[----:B------:R-:W-:Y:S02]  /*11b0*/  IMAD R11, R11, R29, R2 ;  /* 0x0000001d0b0b7224 */ /* 0x000fe400078e0202 */
[----:B------:R-:W-:Y:S01]  /*11c0*/  IMAD.MOV.U32 R2, RZ, RZ, -0x1 ;  /* 0xffffffffff027424 */ /* 0x000fe200078e00ff */
[----:B------:R-:W3:Y:S01]  /*11d0*/  LDC R31, c[0x0][0x658] ;  /* 0x00019600ff1f7b82 */ /* 0x000ee20000000800 */
[----:B------:R-:W-:Y:S01]  /*11e0*/  IMAD.IADD R9, R9, 0x1, R11 ;  /* 0x0000000109097824 */ /* 0x000fe200078e020b */
[----:B-1----:R-:W-:-:S04]  /*11f0*/  ISETP.NE.U32.AND P0, PT, R32, RZ, PT ;  /* 0x000000ff2000720c */ /* 0x002fc80003f05070 */
[----:B------:R-:W-:Y:S02]  /*1200*/  ISETP.NE.AND.EX P0, PT, R33, RZ, PT, P0 ;  /* 0x000000ff2100720c */ /* 0x000fe40003f05300 */
[----:B------:R-:W1:Y:S01]  /*1210*/  LDC R29, c[0x0][0x600] ;  /* 0x00018000ff1d7b82 */ /* 0x000e620000000800 */
[-CC-:B--2---:R-:W-:Y:S02]  /*1220*/  SHF.R.U64 R27, R8, R10.reuse, R9.reuse ;  /* 0x0000000a081b7219 */ /* 0x184fe40000001209 */
[----:B------:R-:W-:-:S05]  /*1230*/  SHF.R.U32.HI R8, RZ, R10, R9 ;  /* 0x0000000aff087219 */ /* 0x000fca0000011609 */
[----:B------:R-:W2:Y:S01]  /*1240*/  LDC R22, c[0x0][0x648] ;  /* 0x00019200ff167b82 */ /* 0x000ea20000000800 */
[-CC-:B0-----:R-:W-:Y:S02]  /*1250*/  SHF.R.U64 R34, R27, R13.reuse, R8.reuse ;  /* 0x0000000d1b227219 */ /* 0x181fe40000001208 */
[----:B------:R-:W-:-:S05]  /*1260*/  SHF.R.U32.HI R8, RZ, R13, R8 ;  /* 0x0000000dff087219 */ /* 0x000fca0000011608 */
[----:B------:R-:W0:Y:S01]  /*1270*/  LDC R24, c[0x0][0x638] ;  /* 0x00018e00ff187b82 */ /* 0x000e220000000800 */
[-CC-:B---3--:R-:W-:Y:S02]  /*1280*/  SHF.R.U64 R36, R34, R31.reuse, R8.reuse ;  /* 0x0000001f22247219 */ /* 0x188fe40000001208 */
[-C--:B------:R-:W-:Y:S02]  /*1290*/  SHF.L.U32 R2, R2, R31.reuse, RZ ;  /* 0x0000001f02027219 */ /* 0x080fe400000006ff */
[----:B------:R-:W-:Y:S01]  /*12a0*/  SHF.R.U32.HI R9, RZ, R31, R8 ;  /* 0x0000001fff097219 */ /* 0x000fe20000011608 */
[----:B------:R-:W-:Y:S01]  /*12b0*/  IMAD.MOV.U32 R8, RZ, RZ, R36 ;  /* 0x000000ffff087224 */ /* 0x000fe200078e0024 */
[----:B------:R-:W-:Y:S01]  /*12c0*/  LOP3.LUT R15, RZ, R2, RZ, 0x33, !PT ;  /* 0x00000002ff0f7212 */ /* 0x000fe200078e33ff */
[----:B------:R-:W3:Y:S01]  /*12d0*/  LDC R28, c[0x0][0x610] ;  /* 0x00018400ff1c7b82 */ /* 0x000ee20000000800 */
[----:B------:R-:W-:Y:S05]  /*12e0*/  @!P0 BRA `(.L_x_15) ;  /* 0x0000000000288947 */ /* 0x000fea0003800000 */
[----:B------:R-:W4:Y:S02]  /*12f0*/  LDC R13, c[0x0][0x64c] ;  /* 0x00019300ff0d7b82 */ /* 0x000f240000000800 */
[----:B----4-:R-:W-:-:S05]  /*1300*/  IADD3 R13, P0, R36, R13, RZ ;  /* 0x0000000d240d7210 */ /* 0x010fca0007f1e0ff */
        /* <DEDUP_REMOVED lines=8> */
.L_x_15:
[----:B--2---:R-:W-:Y:S01]  /*1390*/  SHF.R.U64 R7, R8, R22, R9 ;  /* 0x0000001608077219 */ /* 0x004fe20000001209 */
[----:B-1----:R-:W-:Y:S01]  /*13a0*/  VIADD R8, R29, 0xffffffff ;  /* 0xffffffff1d087836 */ /* 0x002fe20000000000 */
[----:B------:R-:W-:Y:S01]  /*13b0*/  SHF.L.U32 R2, R26, R31, RZ ;  /* 0x0000001f1a027219 */ /* 0x000fe200000006ff */
[----:B------:R-:W-:Y:S01]  /*13c0*/  @P1 IMAD R21, R25, R20, R6 ;  /* 0x0000001419151224 */ /* 0x000fe200078e0206 */
[----:B------:R-:W-:Y:S01]  /*13d0*/  LOP3.LUT R15, R34, R15, RZ, 0xc0, !PT ;  /* 0x0000000f220f7212 */ /* 0x000fe200078ec0ff */
[----:B------:R-:W-:Y:S01]  /*13e0*/  IMAD.MOV R9, RZ, RZ, -R7 ;  /* 0x000000ffff097224 */ /* 0x000fe200078e0a07 */
[----:B------:R-:W-:-:S03]  /*13f0*/  LOP3.LUT R8, R27, R8, RZ, 0xc0, !PT ;  /* 0x000000081b087212 */ /* 0x000fc600078ec0ff */
[----:B------:R-:W-:Y:S02]  /*1400*/  IMAD R6, R2, R7, R15 ;  /* 0x0000000702067224 */ /* 0x000fe400078e020f */
[----:B0-----:R-:W-:Y:S02]  /*1410*/  IMAD R2, R9, R24, R36 ;  /* 0x0000001809027224 */ /* 0x001fe400078e0224 */
[----:B---3--:R-:W-:Y:S02]  /*1420*/  IMAD R19, R6, R28, R21 ;  /* 0x0000001c06137224 */ /* 0x008fe400078e0215 */
[----:B------:R-:W-:Y:S02]  /*1430*/  IMAD R2, R2, R29, R8 ;  /* 0x0000001d02027224 */ /* 0x000fe400078e0208 */
[----:B------:R-:W-:-:S03]  /*1440*/  IMAD.MOV.U32 R6, RZ, RZ, 0x1 ;  /* 0x00000001ff067424 */ /* 0x000fc600078e00ff */
[----:B------:R-:W-:Y:S02]  /*1450*/  SEL R22, R2, R19, !P1 ;  /* 0x0000001302167207 */ /* 0x000fe40004800000 */
[----:B------:R-:W-:Y:S01]  /*1460*/  SEL R19, R19, R2, !P1 ;  /* 0x0000000213137207 */ /* 0x000fe20004800000 */
[----:B------:R-:W-:Y:S01]  /*1470*/  IMAD.MOV.U32 R2, RZ, RZ, R30 ;  /* 0x000000ffff027224 */ /* 0x000fe200078e001e */
[----:B------:R-:W-:-:S07]  /*1480*/  PRMT R8, R6, 0x7610, R8 ;  /* 0x0000761006087816 */ /* 0x000fce0000000008 */
.L_x_13:
[----:B------:R-:W-:Y:S05]  /*1490*/  @!P2 BRA `(.L_x_16) ;  /* 0x00000000000ca947 */ /* 0x000fea0003800000 */
[----:B------:R-:W-:Y:S01]  /*14a0*/  UCGABAR_WAIT ;  /* 0x0000000000007dc7 */ /* 0x000fe20008000000 */
[----:B------:R-:W-:Y:S01]  /*14b0*/  CCTL.IVALL ;  /* 0x00000000ff00798f */ /* 0x000fe20002000000 */
[----:B------:R-:W-:Y:S05]  /*14c0*/  BRA `(.L_x_17) ;  /* 0x0000000000047947 */ /* 0x000fea0003800000 */
.L_x_16:
[----:B------:R-:W-:Y:S06]  /*14d0*/  BAR.SYNC.DEFER_BLOCKING 0x0 ;  /* 0x0000000000007b1d */ /* 0x000fec0000010000 */
.L_x_17:
[----:B------:R-:W-:Y:S05]  /*14e0*/  @!P4 BRA `(.L_x_18) ;  /* 0x0000008c00fcc947 */ /* 0x000fea0003800000 */
[----:B------:R-:W-:-:S13]  /*14f0*/  ISETP.GT.U32.AND P0, PT, R35, 0x1, PT ;  /* 0x000000012300780c */ /* 0x000fda0003f04070 */
[----:B------:R-:W-:Y:S05]  /*1500*/  @P0 EXIT ;  /* 0x000000000000094d */ /* 0x000fea0003800000 */
.L_x_19:
[----:B------:R-:W-:-:S08]  /*1510*/  NOP ;  /* 0x0000000000007918 */ /* 0x000fd00000000000 */
[----:B------:R-:W1:Y:S02]  /*1520*/  USETMAXREG.TRY_ALLOC.CTAPOOL UP0, 0xe8 ;  /* 0x000000e8000079c8 */ /* 0x000e640008000600 */
[----:B-1----:R-:W-:-:S13]  /*1530*/  PLOP3.LUT P0, PT, PT, PT, UP0, 0x80, 0x0 ;  /* 0x000000000000781c */ /* 0x002fda0003f0f008 */
[----:B------:R-:W-:Y:S05]  /*1540*/  @!P0 BRA `(.L_x_19) ;  /* 0xfffffffc00f08947 */ /* 0x000fea000383ffff */
[----:B------:R-:W-:-:S13]  /*1550*/  LOP3.LUT P0, RZ, R8, 0xff, RZ, 0xc0, !PT ;  /* 0x000000ff08ff7812 */ /* 0x000fda000780c0ff */
[----:B------:R-:W-:Y:S05]  /*1560*/  @!P0 EXIT ;  /* 0x000000000000894d */ /* 0x000fea0003800000 */
[----:B------:R-:W1:Y:S01]  /*1570*/  S2UR UR4, SR_CgaCtaId ;  /* 0x00000000000479c3 */ /* 0x000e620000008800 */
[----:B------:R-:W-:Y:S01]  /*1580*/  VIADD R14, R14, 0xffffffff ;  /* 0xffffffff0e0e7836 */ /* 0x000fe20000000000 */
[CC--:B------:R-:W-:Y:S01]  /*1590*/  LEA.HI R4, R0.reuse, R3.reuse, RZ, 0x2 ;  /* 0x0000000300047211 */ /* 0x0c0fe200078f10ff */
[----:B------:R-:W-:Y:S01]  /*15a0*/  UMOV UR41, 0x400 ;  /* 0x0000040000297882 */ /* 0x000fe20000000000 */
[----:B------:R-:W-:Y:S01]  /*15b0*/  LEA.HI R0, R0, R3, RZ, 0x5 ;  /* 0x0000000300007211 */ /* 0x000fe200078f28ff */
[----:B------:R-:W-:Y:S01]  /*15c0*/  UISETP.LT.AND UP0, UPT, UR40, 0x1, UPT ;  /* 0x000000012800788c */ /* 0x000fe2000bf01270 */
[----:B------:R-:W-:Y:S01]  /*15d0*/  R2UR UR42, R14 ;  /* 0x000000000e2a72ca */ /* 0x000fe200000e0000 */
[----:B------:R-:W-:Y:S01]  /*15e0*/  USHF.L.U32 UR44, UR40, 0x1, URZ ;  /* 0x00000001282c7899 */ /* 0x000fe2000800063f */
[--C-:B------:R-:W-:Y:S01]  /*15f0*/  SHF.R.S32.HI R156, RZ, 0x2, R4.reuse ;  /* 0x00000002ff9c7819 */ /* 0x100fe20000011404 */
[----:B------:R-:W-:Y:S01]  /*1600*/  USEL UR43, UR40, 0x1, UP0 ;  /* 0x00000001282b7887 */ /* 0x000fe20008000000 */
[----:B------:R-:W-:-:S02]  /*1610*/  SHF.R.S32.HI R5, RZ, 0x1f, R4 ;  /* 0x0000001fff057819 */ /* 0x000fc40000011404 */
[----:B------:R-:W-:Y:S01]  /*1620*/  LOP3.LUT R158, R4, 0xfffffffc, RZ, 0xc0, !PT ;  /* 0xfffffffc049e7812 */ /* 0x000fe200078ec0ff */
[----:B------:R-:W-:Y:S01]  /*1630*/  UIADD3 UR43, -UR43, UR40, URZ ;  /* 0x000000282b2b7290 */ /* 0x000fe2000fffe13f */
[----:B------:R-:W-:Y:S02]  /*1640*/  LEA.HI R5, R5, R156, RZ, 0x3 ;  /* 0x0000009c05057211 */ /* 0x000fe400078f18ff */
[----:B------:R-:W-:Y:S01]  /*1650*/  ISETP.NE.AND P0, PT, R14, RZ, PT ;  /* 0x000000ff0e00720c */ /* 0x000fe20003f05270 */
[----:B------:R-:W-:Y:S01]  /*1660*/  IMAD.IADD R158, R3, 0x1, -R158 ;  /* 0x00000001039e7824 */ /* 0x000fe200078e0a9e */
[----:B------:R-:W-:Y:S01]  /*1670*/  LOP3.LUT R5, R5, 0xfffffff8, RZ, 0xc0, !PT ;  /* 0xfffffff805057812 */ /* 0x000fe200078ec0ff */
[----:B------:R-:W-:Y:S01]  /*1680*/  USHF.L.U32 UR42, UR42, 0x3, URZ ;  /* 0x000000032a2a7899 */ /* 0x000fe2000800063f */
[----:B------:R-:W-:Y:S02]  /*1690*/  LOP3.LUT R174, R16, 0x1, RZ, 0xfc, !PT ;  /* 0x0000000110ae7812 */ /* 0x000fe400078efcff */
[----:B------:R-:W-:Y:S01]  /*16a0*/  SEL R175, RZ, 0x1, P0 ;  /* 0x00000001ffaf7807 */ /* 0x000fe20000000000 */
[----:B------:R-:W-:Y:S01]  /*16b0*/  IMAD.IADD R156, R156, 0x1, -R5 ;  /* 0x000000019c9c7824 */ /* 0x000fe200078e0a05 */
[----:B-1----:R-:W-:Y:S01]  /*16c0*/  ULEA UR41, UR4, UR41, 0x18 ;  /* 0x0000002904297291 */ /* 0x002fe2000f8ec03f */
[----:B------:R-:W-:Y:S01]  /*16d0*/  SHF.R.S32.HI R5, RZ, 0x5, R0 ;  /* 0x00000005ff057819 */ /* 0x000fe20000011400 */
[----:B------:R-:W-:Y:S01]  /*16e0*/  IMAD.U32 R160, RZ, RZ, UR42 ;  /* 0x0000002affa07e24 */ /* 0x000fe2000f8e00ff */
[----:B------:R-:W-:Y:S01]  /*16f0*/  ULDC UR4, c[0x0][0x284] ;  /* 0x0000a10000047ab9 */ /* 0x000fe20000000800 */
[----:B------:R-:W-:Y:S01]  /*1700*/  UIADD3 UR45, UR41, 0xc0, URZ ;  /* 0x000000c0292d7890 */ /* 0x000fe2000fffe03f */
[--C-:B------:R-:W-:Y:S01]  /*1710*/  SHF.R.S32.HI R157, RZ, 0x1f, R156.reuse ;  /* 0x0000001fff9d7819 */ /* 0x100fe2000001149c */
[----:B------:R-:W-:Y:S01]  /*1720*/  IMAD R163, R5, -0x10, -R156 ;  /* 0xfffffff005a37824 */ /* 0x000fe200078e0a9c */
[----:B------:R-:W-:-:S02]  /*1730*/  LOP3.LUT R162, R160, 0x8, RZ, 0xc0, !PT ;  /* 0x00000008a0a27812 */ /* 0x000fc400078ec0ff */
[----:B------:R-:W-:Y:S01]  /*1740*/  LOP3.LUT R160, R160, 0x8, RZ, 0xc, !PT ;  /* 0x00000008a0a07812 */ /* 0x000fe200078e0cff */
[----:B------:R-:W-:Y:S01]  /*1750*/  IMAD.U32 R159, RZ, RZ, UR45 ;  /* 0x0000002dff9f7e24 */ /* 0x000fe2000f8e00ff */
[----:B------:R-:W-:Y:S01]  /*1760*/  LOP3.LUT R162, R162, 0x18, RZ, 0x3c, !PT ;  /* 0x00000018a2a27812 */ /* 0x000fe200078e3cff */
[----:B------:R-:W-:-:S04]  /*1770*/  IMAD.WIDE R156, R5, 0x10, R156 ;  /* 0x00000010059c7825 */ /* 0x000fc800078e029c */
[----:B------:R-:W-:Y:S02]  /*1780*/  VIADD R161, R159, UR42 ;  /* 0x0000002a9fa17c36 */ /* 0x000fe40008000000 */
[----:B------:R-:W-:-:S07]  /*1790*/  VIADD R163, R163, UR4 ;  /* 0x00000004a3a37c36 */ /* 0x000fce0008000000 */
.L_x_295:
[----:B------:R-:W-:Y:S01]  /*17a0*/  SHF.L.U32 R0, R175, 0x1f, RZ ;  /* 0x0000001faf007819 */ /* 0x000fe200000006ff */
[----:B------:R-:W-:Y:S02]  /*17b0*/  ULDC UR4, c[0x0][0x28c] ;  /* 0x0000a30000047ab9 */ /* 0x000fe40000000800 */
[----:B------:R-:W-:Y:S01]  /*17c0*/  ISETP.LT.AND P1, PT, RZ, UR4, PT ;  /* 0x00000004ff007c0c */ /* 0x000fe2000bf21270 */
[----:B------:R-:W1:Y:S02]  /*17d0*/  SYNCS.PHASECHK.TRANS64.TRYWAIT P0, [R159+UR42], R0 ;  /* 0x000000009f0075a7 */ /* 0x000e64000800016a */
[----:B-1-34-:R-:W-:Y:S10]  /*17e0*/  @!P0 BRA `(.L_x_20) ;  /* 0x000000a0008c8947 */ /* 0x01aff40003800000 */
.L_x_324:
[----:B------:R-:W-:Y:S05]  /*17f0*/  @P1 BRA `(.L_x_21) ;  /* 0x0000000000401947 */ /* 0x000fea0003800000 */
[----:B-1----:R-:W-:Y:S01]  /*1800*/  MOV R0, 0x0 ;  /* 0x0000000000007802 */ /* 0x002fe20000000f00 */
[----:B------:R-:W-:Y:S01]  /*1810*/  ULDC.64 UR4, c[0x4][0x68] ;  /* 0x01001a0000047ab9 */ /* 0x000fe20000000a00 */
[----:B------:R-:W-:Y:S01]  /*1820*/  ULDC.64 UR6, c[0x4][0x8] ;  /* 0x0100020000067ab9 */ /* 0x000fe20000000a00 */
[----:B------:R-:W-:Y:S01]  /*1830*/  IMAD.U32 R4, RZ, RZ, UR4 ;  /* 0x00000004ff047e24 */ /* 0x000fe2000f8e00ff */
[----:B------:R1:W2:Y:S01]  /*1840*/  LDC.64 R14, c[0x4][R0] ;  /* 0x01000000000e7b82 */ /* 0x0002a20000000a00 */
[----:B------:R-:W-:Y:S01]  /*1850*/  IMAD.U32 R5, RZ, RZ, UR5 ;  /* 0x00000005ff057e24 */ /* 0x000fe2000f8e00ff */
[----:B------:R-:W-:Y:S01]  /*1860*/  ULDC.64 UR4, c[0x4][0x70] ;  /* 0x01001c0000047ab9 */ /* 0x000fe20000000a00 */
[----:B------:R-:W-:Y:S02]  /*1870*/  IMAD.U32 R10, RZ, RZ, UR6 ;  /* 0x00000006ff0a7e24 */ /* 0x000fe4000f8e00ff */
[----:B------:R-:W-:Y:S02]  /*1880*/  IMAD.U32 R6, RZ, RZ, UR4 ;  /* 0x00000004ff067e24 */ /* 0x000fe4000f8e00ff */
[----:B------:R-:W-:-:S02]  /*1890*/  IMAD.U32 R7, RZ, RZ, UR5 ;  /* 0x00000005ff077e24 */ /* 0x000fc4000f8e00ff */
[----:B------:R-:W-:Y:S02]  /*18a0*/  IMAD.U32 R11, RZ, RZ, UR7 ;  /* 0x00000007ff0b7e24 */ /* 0x000fe4000f8e00ff */
[----:B------:R-:W-:Y:S02]  /*18b0*/  IMAD.MOV.U32 R8, RZ, RZ, 0x1e1 ;  /* 0x000001e1ff087424 */ /* 0x000fe400078e00ff */
[----:B0-----:R-:W-:Y:S02]  /*18c0*/  IMAD.MOV.U32 R12, RZ, RZ, 0x1 ;  /* 0x00000001ff0c7424 */ /* 0x001fe400078e00ff */
[----:B-1----:R-:W-:-:S07]  /*18d0*/  IMAD.MOV.U32 R13, RZ, RZ, RZ ;  /* 0x000000ffff0d7224 */ /* 0x002fce00078e00ff */
[----:B------:R-:W-:-:S07]  /*18e0*/  LEPC R20, `(.L_x_21) ;  /* 0x000000001014794e */ /* 0x000fce0000000000 */
[----:B--2--5:R-:W-:Y:S05]  /*18f0*/  CALL.ABS.NOINC R14 ;  /* 0x000000000e007343 */ /* 0x024fea0003c00000 */
.L_x_21:
[----:B------:R-:W-:-:S13]  /*1900*/  ISETP.NE.AND P0, PT, R174, 0x3, PT ;  /* 0x00000003ae00780c */ /* 0x000fda0003f05270 */
[----:B------:R-:W-:Y:S05]  /*1910*/  @!P0 BRA `(.L_x_22) ;  /* 0x0000000000048947 */ /* 0x000fea0003800000 */
[----:B------:R-:W-:Y:S01]  /*1920*/  BPT.TRAP 0x1 ;  /* 0x000000040000795c */ /* 0x000fe20000300000 */
.L_x_22:
[----:B------:R-:W-:Y:S02]  /*1930*/  IMAD.U32 R3, RZ, RZ, UR39 ;  /* 0x00000027ff037e24 */ /* 0x000fe4000f8e00ff */
[----:B-1----:R-:W-:-:S03]  /*1940*/  IMAD.U32 R0, RZ, RZ, UR38 ;  /* 0x00000026ff007e24 */ /* 0x002fc6000f8e00ff */
[----:B------:R-:W-:Y:S02]  /*1950*/  LEA R3, R3, UR41, 0x3 ;  /* 0x0000002903037c11 */ /* 0x000fe4000f8e18ff */
[----:B------:R-:W-:-:S04]  /*1960*/  SHF.L.U32 R0, R0, 0x1f, RZ ;  /* 0x0000001f00007819 */ /* 0x000fc800000006ff */
[----:B------:R1:W2:Y:S01]  /*1970*/  SYNCS.PHASECHK.TRANS64.TRYWAIT P1, [R3+URZ], R0 ;  /* 0x00000000030075a7 */ /* 0x0002a2000802017f */
[----:B------:R-:W-:Y:S05]  /*1980*/  @!P0 BRA `(.L_x_23) ;  /* 0x0000000000048947 */ /* 0x000fea0003800000 */
[----:B------:R-:W-:Y:S01]  /*1990*/  BPT.TRAP 0x1 ;  /* 0x000000040000795c */ /* 0x000fe20000300000 */
.L_x_23:
[----:B------:R-:W-:-:S05]  /*19a0*/  IMAD.U32 R4, RZ, RZ, UR43 ;  /* 0x0000002bff047e24 */ /* 0x000fca000f8e00ff */
[----:B------:R-:W-:Y:S01]  /*19b0*/  ISETP.GE.AND P2, PT, R4, 0x1, PT ;  /* 0x000000010400780c */ /* 0x000fe20003f46270 */
[----:B--2---:R-:W-:-:S12]  /*19c0*/  @P1 BRA `(.L_x_24) ;  /* 0x0000000000081947 */ /* 0x004fd80003800000 */
[----:B------:R-:W2:Y:S02]  /*19d0*/  SYNCS.PHASECHK.TRANS64.TRYWAIT P1, [R3+URZ], R0 ;  /* 0x00000000030075a7 */ /* 0x000ea4000802017f */
[----:B--2---:R-:W-:Y:S05]  /*19e0*/  @!P1 BRA `(.L_x_25) ;  /* 0x000000a000209947 */ /* 0x004fea0003800000 */
.L_x_24:
[----:B------:R-:W-:Y:S05]  /*19f0*/  WARPSYNC.ALL ;  /* 0x0000000000007948 */ /* 0x000fea0003800000 */
[----:B------:R-:W-:Y:S01]  /*1a00*/  UIADD3 UR4, UR41, 0x180, URZ ;  /* 0x0000018029047890 */ /* 0x000fe2000fffe03f */
[----:B------:R-:W-:Y:S01]  /*1a10*/  WARPGROUP.ARRIVE ;  /* 0x00000000000079c5 */ /* 0x000fe20000000000 */
[----:B------:R-:W-:Y:S02]  /*1a20*/  UIADD3 UR5, UR41, 0xb180, URZ ;  /* 0x0000b18029057890 */ /* 0x000fe4000fffe03f */
[----:B------:R-:W-:Y:S02]  /*1a30*/  USHF.R.U32.HI UR4, URZ, 0x4, UR4 ;  /* 0x000000043f047899 */ /* 0x000fe40008011604 */
[----:B------:R-:W-:-:S02]  /*1a40*/  USHF.R.U32.HI UR5, URZ, 0x4, UR5 ;  /* 0x000000043f057899 */ /* 0x000fc40008011605 */
[----:B------:R-:W-:Y:S02]  /*1a50*/  ULOP3.LUT UR4, UR4, 0x3fff, URZ, 0xc0, !UPT ;  /* 0x00003fff04047892 */ /* 0x000fe4000f8ec03f */
[----:B------:R-:W-:Y:S02]  /*1a60*/  ULOP3.LUT UR5, UR5, 0x3fff, URZ, 0xc0, !UPT ;  /* 0x00003fff05057892 */ /* 0x000fe4000f8ec03f */
[----:B------:R-:W-:Y:S02]  /*1a70*/  ULOP3.LUT UR10, UR4, 0x10000, URZ, 0xfc, !UPT ;  /* 0x00010000040a7892 */ /* 0x000fe4000f8efc3f */
[----:B------:R-:W-:Y:S02]  /*1a80*/  ULOP3.LUT UR9, UR5, 0x10000, URZ, 0xfc, !UPT ;  /* 0x0001000005097892 */ /* 0x000fe4000f8efc3f */
[----:B------:R-:W-:Y:S02]  /*1a90*/  ULEA UR4, UR39, UR10, 0x8 ;  /* 0x0000000a27047291 */ /* 0x000fe4000f8e403f */
[----:B------:R-:W-:Y:S01]  /*1aa0*/  ULEA UR6, UR39, UR9, 0xa ;  /* 0x0000000927067291 */ /* 0x000fe2000f8e503f */
[----:B------:R-:W-:Y:S01]  /*1ab0*/  UMOV UR5, 0x80000020 ;  /* 0x8000002000057882 */ /* 0x000fe20000000000 */
[----:B------:R-:W-:-:S07]  /*1ac0*/  UMOV UR7, 0x80000020 ;  /* 0x8000002000077882 */ /* 0x000fce0000000000 */
[----:B------:R-:W-:Y:S01]  /*1ad0*/  HGMMA.64x256x16.F32 R24, gdesc[UR4], RZ, !UPT, gsb0 ;  /* 0x03e00000041879f0 */ /* 0x000fe2000c0008ff */
[----:B------:R-:W-:Y:S02]  /*1ae0*/  UIADD3 UR4, UR4, 0x2, URZ ;  /* 0x0000000204047890 */ /* 0x000fe4000fffe03f */
[----:B------:R-:W-:Y:S01]  /*1af0*/  UIADD3 UR6, UR6, 0x2, URZ ;  /* 0x0000000206067890 */ /* 0x000fe2000fffe03f */
[----:B------:R-:W-:Y:S01]  /*1b00*/  UMOV UR5, 0x80000020 ;  /* 0x8000002000057882 */ /* 0x000fe20000000000 */
[----:B------:R-:W-:Y:S01]  /*1b10*/  UMOV UR7, 0x80000020 ;  /* 0x8000002000077882 */ /* 0x000fe20000000000 */
[----:B------:R-:W-:Y:S02]  /*1b20*/  WARPGROUP.DEPBAR.LE gsb0, 0x0 ;  /* 0x00008000000079c5 */ /* 0x000fe40000010000 */
[----:B------:R-:W-:-:S15]  /*1b30*/  WARPGROUP.ARRIVE ;  /* 0x00000000000079c5 */ /* 0x000fde0000000000 */
[----:B------:R-:W-:-:S05]  /*1b40*/  NOP ;  /* 0x0000000000007918 */ /* 0x000fca0000000000 */
[----:B------:R-:W-:Y:S03]  /*1b50*/  HGMMA.64x256x16.F32 R24, gdesc[UR4], R24, gsb0 ;  /* 0x03e00000041879f0 */ /* 0x000fe60008000818 */
[----:B------:R-:W-:Y:S02]  /*1b60*/  WARPGROUP.DEPBAR.LE gsb0, 0x0 ;  /* 0x00008000000079c5 */ /* 0x000fe40000010000 */
[----:B------:R-:W-:Y:S05]  /*1b70*/  @!P2 BRA `(.L_x_26) ;  /* 0x0000000000d8a947 */ /* 0x000fea0003800000 */
[----:B------:R-:W-:Y:S01]  /*1b80*/  UIADD3 UR4, UR39, 0x1, URZ ;  /* 0x0000000127047890 */ /* 0x000fe2000fffe03f */
[----:B-12---:R-:W-:Y:S02]  /*1b90*/  IMAD.U32 R0, RZ, RZ, UR43 ;  /* 0x0000002bff007e24 */ /* 0x006fe4000f8e00ff */
[----:B------:R-:W-:Y:S01]  /*1ba0*/  IMAD.U32 R3, RZ, RZ, UR39 ;  /* 0x00000027ff037e24 */ /* 0x000fe2000f8e00ff */
[----:B------:R-:W-:-:S04]  /*1bb0*/  UISETP.NE.AND UP0, UPT, UR4, 0xb, UPT ;  /* 0x0000000b0400788c */ /* 0x000fc8000bf05270 */
[----:B------:R-:W-:Y:S02]  /*1bc0*/  USEL UR5, URZ, 0x1, UP0 ;  /* 0x000000013f057887 */ /* 0x000fe40008000000 */
[----:B------:R-:W-:Y:S02]  /*1bd0*/  USEL UR8, UR4, URZ, UP0 ;  /* 0x0000003f04087287 */ /* 0x000fe40008000000 */
[----:B------:R-:W-:-:S06]  /*1be0*/  ULOP3.LUT UR5, UR38, UR5, URZ, 0x3c, !UPT ;  /* 0x0000000526057292 */ /* 0x000fcc000f8e3c3f */
[----:B------:R-:W-:-:S07]  /*1bf0*/  IMAD.U32 R6, RZ, RZ, UR5 ;  /* 0x00000005ff067e24 */ /* 0x000fce000f8e00ff */
.L_x_33:
[----:B------:R-:W-:Y:S05]  /*1c00*/  @!P0 BRA `(.L_x_27) ;  /* 0x0000000000048947 */ /* 0x000fea0003800000 */
[----:B------:R-:W-:Y:S01]  /*1c10*/  BPT.TRAP 0x1 ;  /* 0x000000040000795c */ /* 0x000fe20000300000 */
.L_x_27:
[----:B------:R-:W-:Y:S01]  /*1c20*/  ULEA UR4, UR8, UR41, 0x3 ;  /* 0x0000002908047291 */ /* 0x000fe2000f8e183f */
[----:B------:R-:W-:-:S08]  /*1c30*/  SHF.L.U32 R4, R6, 0x1f, RZ ;  /* 0x0000001f06047819 */ /* 0x000fd000000006ff */
[----:B------:R1:W2:Y:S01]  /*1c40*/  SYNCS.PHASECHK.TRANS64.TRYWAIT P1, [UR4], R4 ;  /* 0x00000004ff0075a7 */ /* 0x0002a20008020144 */
[----:B------:R-:W-:Y:S05]  /*1c50*/  @!P0 BRA `(.L_x_28) ;  /* 0x0000000000048947 */ /* 0x000fea0003800000 */
[----:B------:R-:W-:Y:S01]  /*1c60*/  BPT.TRAP 0x1 ;  /* 0x000000040000795c */ /* 0x000fe20000300000 */
.L_x_28:
[----:B--2---:R-:W-:Y:S05]  /*1c70*/  @P1 BRA `(.L_x_29) ;  /* 0x0000000000081947 */ /* 0x004fea0003800000 */
[----:B------:R-:W2:Y:S02]  /*1c80*/  SYNCS.PHASECHK.TRANS64.TRYWAIT P1, [UR4], R4 ;  /* 0x00000004ff0075a7 */ /* 0x000ea40008020144 */
[----:B--2---:R-:W-:Y:S05]  /*1c90*/  @!P1 BRA `(.L_x_30) ;  /* 0x0000009c00889947 */ /* 0x004fea0003800000 */
.L_x_29:
[----:B------:R-:W-:Y:S01]  /*1ca0*/  ULEA UR4, UR8, UR10, 0x8 ;  /* 0x0000000a08047291 */ /* 0x000fe2000f8e403f */
[----:B------:R-:W-:Y:S01]  /*1cb0*/  WARPGROUP.ARRIVE ;  /* 0x00000000000079c5 */ /* 0x000fe20000000000 */
[----:B------:R-:W-:Y:S01]  /*1cc0*/  ULEA UR6, UR8, UR9, 0xa ;  /* 0x0000000908067291 */ /* 0x000fe2000f8e503f */
[----:B------:R-:W-:Y:S01]  /*1cd0*/  UMOV UR5, 0x80000020 ;  /* 0x8000002000057882 */ /* 0x000fe20000000000 */
[----:B------:R-:W-:-:S07]  /*1ce0*/  UMOV UR7, 0x80000020 ;  /* 0x8000002000077882 */ /* 0x000fce0000000000 */
[----:B------:R-:W-:Y:S01]  /*1cf0*/  HGMMA.64x256x16.F32 R24, gdesc[UR4], R24, gsb0 ;  /* 0x03e00000041879f0 */ /* 0x000fe20008000818 */
        /* <DEDUP_REMOVED lines=10> */
[----:B------:R-:W-:Y:S01]  /*1da0*/  BPT.TRAP 0x1 ;  /* 0x000000040000795c */ /* 0x000fe20000300000 */
.L_x_31:
[----:B------:R-:W-:-:S13]  /*1db0*/  ISETP.NE.AND P1, PT, R153, RZ, PT ;  /* 0x000000ff9900720c */ /* 0x000fda0003f25270 */
[----:B-12---:R-:W-:-:S05]  /*1dc0*/  @P1 LEA R4, R3, UR41, 0x3 ;  /* 0x0000002903041c11 */ /* 0x006fca000f8e18ff */
[----:B------:R-:W-:-:S05]  /*1dd0*/  @P1 VIADD R5, R4, 0x58 ;  /* 0x0000005804051836 */ /* 0x000fca0000000000 */
[----:B------:R-:W-:-:S04]  /*1de0*/  @P1 PRMT R5, R152, 0x654, R5 ;  /* 0x0000065498051816 */ /* 0x000fc80000000005 */
[----:B------:R1:W-:Y:S01]  /*1df0*/  @P1 SYNCS.ARRIVE.TRANS64.RED.A1T0 RZ, [R5+URZ], RZ ;  /* 0x000000ff05ff19a7 */ /* 0x0003e2000810043f */
[----:B------:R-:W-:-:S13]  /*1e00*/  ISETP.GT.U32.AND P1, PT, R16, 0x1, PT ;  /* 0x000000011000780c */ /* 0x000fda0003f24070 */
[----:B-1----:R-:W-:Y:S05]  /*1e10*/  @P1 BRA `(.L_x_32) ;  /* 0x0000000000041947 */ /* 0x002fea0003800000 */
[----:B------:R-:W-:Y:S01]  /*1e20*/  BPT.TRAP 0x1 ;  /* 0x000000040000795c */ /* 0x000fe20000300000 */
.L_x_32:
[----:B------:R-:W-:Y:S01]  /*1e30*/  UIADD3 UR8, UR8, 0x1, URZ ;  /* 0x0000000108087890 */ /* 0x000fe2000fffe03f */
[C---:B------:R-:W-:Y:S01]  /*1e40*/  ISETP.GT.AND P2, PT, R0.reuse, 0x1, PT ;  /* 0x000000010000780c */ /* 0x040fe20003f44270 */
[----:B------:R-:W-:Y:S02]  /*1e50*/  VIADD R3, R3, 0x1 ;  /* 0x0000000103037836 */ /* 0x000fe40000000000 */
[----:B------:R-:W-:Y:S01]  /*1e60*/  UISETP.NE.AND UP0, UPT, UR8, 0xb, UPT ;  /* 0x0000000b0800788c */ /* 0x000fe2000bf05270 */
[----:B------:R-:W-:Y:S02]  /*1e70*/  VIADD R0, R0, 0xffffffff ;  /* 0xffffffff00007836 */ /* 0x000fe40000000000 */
[C---:B------:R-:W-:Y:S01]  /*1e80*/  ISETP.NE.AND P1, PT, R3.reuse, 0xb, PT ;  /* 0x0000000b0300780c */ /* 0x040fe20003f25270 */
[----:B------:R-:W-:Y:S02]  /*1e90*/  USEL UR4, URZ, 0x1, UP0 ;  /* 0x000000013f047887 */ /* 0x000fe40008000000 */
[----:B------:R-:W-:Y:S01]  /*1ea0*/  USEL UR8, UR8, URZ, UP0 ;  /* 0x0000003f08087287 */ /* 0x000fe20008000000 */
[----:B------:R-:W-:-:S03]  /*1eb0*/  SEL R3, R3, RZ, P1 ;  /* 0x000000ff03037207 */ /* 0x000fc60000800000 */
[----:B------:R-:W-:Y:S01]  /*1ec0*/  LOP3.LUT R6, R6, UR4, RZ, 0x3c, !PT ;  /* 0x0000000406067c12 */ /* 0x000fe2000f8e3cff */
[----:B------:R-:W-:Y:S07]  /*1ed0*/  @P2 BRA `(.L_x_33) ;  /* 0xfffffffc00482947 */ /* 0x000fee000383ffff */
.L_x_26:
[----:B-12---:R-:W1:Y:S01]  /*1ee0*/  LDC R0, c[0x0][0x28c] ;  /* 0x0000a300ff007b82 */ /* 0x006e620000000800 */
[----:B------:R2:W-:Y:S01]  /*1ef0*/  SYNCS.ARRIVE.TRANS64.A1T0 RZ, [R160+UR45], RZ ;  /* 0x000000ffa0ff79a7 */ /* 0x0005e2000810002d */
[----:B-1----:R-:W-:-:S13]  /*1f00*/  ISETP.GE.AND P1, PT, R0, 0x1, PT ;  /* 0x000000010000780c */ /* 0x002fda0003f26270 */
[----:B--2---:R-:W-:Y:S05]  /*1f10*/  @!P1 BRA `(.L_x_34) ;  /* 0x0000000000449947 */ /* 0x004fea0003800000 */
[----:B------:R-:W-:Y:S05]  /*1f20*/  @!P0 BRA `(.L_x_35) ;  /* 0x0000000000048947 */ /* 0x000fea0003800000 */
[----:B------:R-:W-:Y:S01]  /*1f30*/  BPT.TRAP 0x1 ;  /* 0x000000040000795c */ /* 0x000fe20000300000 */
.L_x_35:
[----:B------:R-:W-:-:S13]  /*1f40*/  ISETP.NE.AND P0, PT, R153, RZ, PT ;  /* 0x000000ff9900720c */ /* 0x000fda0003f05270 */
[----:B------:R-:W-:-:S05]  /*1f50*/  VOTEU.ANY UP0, P0 ;  /* 0x00000000003f7886 */ /* 0x000fca0000000100 */
[----:B------:R-:W-:-:S06]  /*1f60*/  @UP0 UIADD3 UR4, UR43, UR39, URZ ;  /* 0x000000272b040290 */ /* 0x000fcc000fffe03f */
[----:B------:R-:W-:Y:S02]  /*1f70*/  IMAD.U32 R4, RZ, RZ, UR4 ;  /* 0x00000004ff047e24 */ /* 0x000fe4000f8e00ff */
[----:B------:R-:W-:Y:S02]  /*1f80*/  IMAD.U32 R3, RZ, RZ, UR4 ;  /* 0x00000004ff037e24 */ /* 0x000fe4000f8e00ff */
[----:B------:R-:W-:-:S05]  /*1f90*/  @P0 IMAD.WIDE.U32 R4, R4, -0x45d1745d, RZ ;  /* 0xba2e8ba304040825 */ /* 0x000fca00078e00ff */
[----:B------:R-:W-:-:S05]  /*1fa0*/  @P0 SHF.R.U32.HI R0, RZ, 0x3, R5 ;  /* 0x00000003ff000819 */ /* 0x000fca0000011605 */
[----:B------:R-:W-:-:S05]  /*1fb0*/  @P0 IMAD R0, R0, -0xb, R3 ;  /* 0xfffffff500000824 */ /* 0x000fca00078e0203 */
[----:B------:R-:W-:-:S05]  /*1fc0*/  @P0 LEA R0, R0, UR41, 0x3 ;  /* 0x0000002900000c11 */ /* 0x000fca000f8e18ff */
[----:B------:R-:W-:-:S05]  /*1fd0*/  @P0 VIADD R3, R0, 0x58 ;  /* 0x0000005800030836 */ /* 0x000fca0000000000 */
[----:B------:R-:W-:-:S04]  /*1fe0*/  @P0 PRMT R3, R152, 0x654, R3 ;  /* 0x0000065498030816 */ /* 0x000fc80000000003 */
[----:B------:R1:W-:Y:S01]  /*1ff0*/  @P0 SYNCS.ARRIVE.TRANS64.RED.A1T0 RZ, [R3+URZ], RZ ;  /* 0x000000ff03ff09a7 */ /* 0x0003e2000810043f */
[----:B------:R-:W-:-:S13]  /*2000*/  ISETP.GT.U32.AND P0, PT, R16, 0x1, PT ;  /* 0x000000011000780c */ /* 0x000fda0003f04070 */
[----:B-1----:R-:W-:Y:S05]  /*2010*/  @P0 BRA `(.L_x_34) ;  /* 0x0000000000040947 */ /* 0x002fea0003800000 */
[----:B------:R-:W-:Y:S01]  /*2020*/  BPT.TRAP 0x1 ;  /* 0x000000040000795c */ /* 0x000fe20000300000 */
.L_x_34:
[----:B------:R-:W-:Y:S01]  /*2030*/  SHF.L.U32 R0, R175, 0x1f, RZ ;  /* 0x0000001faf007819 */ /* 0x000fe200000006ff */
[----:B------:R-:W-:Y:S01]  /*2040*/  UIADD3 UR39, UR44, UR39, URZ ;  /* 0x000000272c277290 */ /* 0x000fe2000fffe03f */
[----:B------:R-:W1:Y:S01]  /*2050*/  LDC R15, c[0x0][0x288] ;  /* 0x0000a200ff0f7b82 */ /* 0x000e620000000800 */
[----:B------:R-:W-:Y:S01]  /*2060*/  UISETP.GE.U32.AND UP1, UPT, UR44, 0xb, UPT ;  /* 0x0000000b2c00788c */ /* 0x000fe2000bf26070 */
[----:B------:R-:W-:Y:S01]  /*2070*/  IMAD.SHL.U32 R8, R158, 0x2, RZ ;  /* 0x000000029e087824 */ /* 0x000fe200078e00ff */
[----:B------:R-:W-:Y:S02]  /*2080*/  UISETP.GT.U32.AND UP0, UPT, UR39, 0xa, UPT ;  /* 0x0000000a2700788c */ /* 0x000fe4000bf04070 */
[----:B------:R-:W-:Y:S02]  /*2090*/  UIMAD.WIDE.U32 UR4, UR39, -0x45d1745d, URZ ;  /* 0xba2e8ba3270478a5 */ /* 0x000fe4000f8e003f */
[----:B------:R-:W-:Y:S01]  /*20a0*/  UISETP.LT.U32.AND UP0, UPT, UR44, 0xb, UP0 ;  /* 0x0000000b2c00788c */ /* 0x000fe20008701070 */
[----:B------:R-:W2:Y:S01]  /*20b0*/  SYNCS.PHASECHK.TRANS64.TRYWAIT P0, [R159+UR42+0x10], R0 ;  /* 0x000010009f0075a7 */ /* 0x000ea2000800016a */
[----:B------:R-:W-:Y:S01]  /*20c0*/  USHF.R.U32.HI UR4, URZ, 0x3, UR5 ;  /* 0x000000033f047899 */ /* 0x000fe20008011605 */
[----:B------:R-:W-:Y:S01]  /*20d0*/  SHF.R.S32.HI R9, RZ, 0x1f, R8 ;  /* 0x0000001fff097819 */ /* 0x000fe20000011408 */
[----:B------:R-:W-:-:S02]  /*20e0*/  USEL UR6, URZ, 0x1, !UP0 ;  /* 0x000000013f067887 */ /* 0x000fc4000c000000 */
[----:B------:R-:W-:Y:S02]  /*20f0*/  UIMAD UR39, UR4, -0xb, UR39 ;  /* 0xfffffff5042778a4 */ /* 0x000fe4000f8e0227 */
[----:B------:R-:W-:-:S04]  /*2100*/  ULOP3.LUT UR38, UR38, UR6, URZ, 0x3c, !UPT ;  /* 0x0000000626267292 */ /* 0x000fc8000f8e3c3f */
[----:B------:R-:W-:Y:S01]  /*2110*/  @UP1 ULOP3.LUT UR38, UR38, 0x1, UR4, 0x78, !UPT ;  /* 0x0000000126261892 */ /* 0x000fe2000f8e7804 */
[----:B-12---:R-:W-:Y:S11]  /*2120*/  @!P0 BRA `(.L_x_36) ;  /* 0x00000098007c8947 */ /* 0x006ff60003800000 */
.L_x_325:
[----:B------:R-:W-:Y:S01]  /*2130*/  IMAD.SHL.U32 R14, R19, 0x40, RZ ;  /* 0x00000040130e7824 */ /* 0x000fe200078e00ff */
[----:B------:R-:W-:Y:S01]  /*2140*/  ULDC UR6, c[0x0][0x284] ;  /* 0x0000a10000067ab9 */ /* 0x000fe20000000800 */
[----:B0-----:R-:W-:Y:S01]  /*2150*/  IMAD.SHL.U32 R12, R22, 0x100, RZ ;  /* 0x00000100160c7824 */ /* 0x001fe200078e00ff */
[----:B------:R-:W-:Y:S01]  /*2160*/  SHF.R.S32.HI R165, RZ, 0x1f, R2 ;  /* 0x0000001fffa57819 */ /* 0x000fe20000011402 */
[----:B------:R-:W-:Y:S01]  /*2170*/  ULDC.64 UR4, c[0x0][0x5d0] ;  /* 0x0001740000047ab9 */ /* 0x000fe20000000a00 */
[----:B------:R-:W-:Y:S01]  /*2180*/  ISETP.GE.AND P0, PT, R14, UR6, PT ;  /* 0x000000060e007c0c */ /* 0x000fe2000bf06270 */
[----:B------:R-:W-:Y:S01]  /*2190*/  IMAD.WIDE.U32 R4, R2, UR4, R8 ;  /* 0x0000000402047c25 */ /* 0x000fe2000f8e0008 */
[----:B------:R-:W-:Y:S02]  /*21a0*/  SHF.R.S32.HI R13, RZ, 0x1f, R12 ;  /* 0x0000001fff0d7819 */ /* 0x000fe4000001140c */
[C---:B------:R-:W-:Y:S01]  /*21b0*/  ISETP.GE.OR P0, PT, R12.reuse, R15, P0 ;  /* 0x0000000f0c00720c */ /* 0x040fe20000706670 */
[----:B------:R-:W-:Y:S01]  /*21c0*/  IMAD R3, R165, UR4, RZ ;  /* 0x00000004a5037c24 */ /* 0x000fe2000f8e02ff */
[----:B------:R-:W-:-:S03]  /*21d0*/  IADD3 R6, P1, R12, R4, RZ ;  /* 0x000000040c067210 */ /* 0x000fc60007f3e0ff */
[----:B------:R-:W-:-:S05]  /*21e0*/  IMAD R3, R2, UR5, R3 ;  /* 0x0000000502037c24 */ /* 0x000fca000f8e0203 */
[----:B------:R-:W-:-:S03]  /*21f0*/  IADD3.X R7, R13, R5, R3, P1, !PT ;  /* 0x000000050d077210 */ /* 0x000fc60000ffe403 */
[----:B------:R-:W-:Y:S05]  /*2200*/  @P0 BRA `(.L_x_37) ;  /* 0x0000007c00040947 */ /* 0x000fea0003800000 */
[----:B------:R-:W0:Y:S01]  /*2210*/  LDC.64 R10, c[0x0][0x5c8] ;  /* 0x00017200ff0a7b82 */ /* 0x000e220000000a00 */
[----:B-----5:R-:W-:Y:S01]  /*2220*/  FSETP.NEU.AND P0, PT, R155, RZ, PT ;  /* 0x000000ff9b00720b */ /* 0x020fe20003f0d000 */
[----:B------:R-:W-:Y:S01]  /*2230*/  IMAD R3, R158, -0x2, R15 ;  /* 0xfffffffe9e037824 */ /* 0x000fe200078e020f */
[----:B------:R-:W-:Y:S01]  /*2240*/  BSSY B0, `(.L_x_37) ;  /* 0x00007bd000007945 */ /* 0x000fe20003800000 */
[----:B------:R-:W-:-:S04]  /*2250*/  IMAD.WIDE R166, R19, 0x40, R156 ;  /* 0x0000004013a67825 */ /* 0x000fc800078e029c */
[----:B-1----:R-:W-:Y:S02]  /*2260*/  IMAD.IADD R0, R3, 0x1, -R12 ;  /* 0x0000000103007824 */ /* 0x002fe400078e0a0c */
[----:B------:R-:W-:-:S03]  /*2270*/  IMAD.IADD R3, R163, 0x1, -R14 ;  /* 0x00000001a3037824 */ /* 0x000fc600078e0a0e */
[----:B------:R-:W-:-:S04]  /*2280*/  ISETP.GT.AND P2, PT, R0, RZ, PT ;  /* 0x000000ff0000720c */ /* 0x000fc80003f44270 */
[----:B------:R-:W-:Y:S01]  /*2290*/  ISETP.GT.AND P1, PT, R3, RZ, P2 ;  /* 0x000000ff0300720c */ /* 0x000fe20001724270 */
[-C--:B0-----:R-:W-:Y:S02]  /*22a0*/  IMAD R4, R167, R10.reuse, RZ ;  /* 0x0000000aa7047224 */ /* 0x081fe400078e02ff */
[----:B------:R-:W-:-:S04]  /*22b0*/  IMAD.WIDE.U32 R6, R166, R10, R6 ;  /* 0x0000000aa6067225 */ /* 0x000fc800078e0006 */
[----:B------:R-:W-:-:S04]  /*22c0*/  IMAD R5, R166, R11, R4 ;  /* 0x0000000ba6057224 */ /* 0x000fc800078e0204 */
[----:B------:R-:W-:Y:S01]  /*22d0*/  IMAD.IADD R179, R7, 0x1, R5 ;  /* 0x0000000107b37824 */ /* 0x000fe200078e0205 */
[----:B------:R-:W-:Y:S06]  /*22e0*/  @!P0 BRA `(.L_x_38) ;  /* 0x0000005400988947 */ /* 0x000fec0003800000 */
[----:B------:R-:W0:Y:S01]  /*22f0*/  LDC.64 R20, c[0x0][0x5b8] ;  /* 0x00016e00ff147b82 */ /* 0x000e220000000a00 */
[----:B------:R-:W-:-:S07]  /*2300*/  ULDC.64 UR4, c[0x0][0x5c0] ;  /* 0x0001700000047ab9 */ /* 0x000fce0000000a00 */
[----:B------:R-:W1:Y:S08]  /*2310*/  LDC.64 R168, c[0x0][0x5b0] ;  /* 0x00016c00ffa87b82 */ /* 0x000e700000000a00 */
[----:B------:R-:W2:Y:S01]  /*2320*/  LDC.64 R14, c[0x0][0x5a8] ;  /* 0x00016a00ff0e7b82 */ /* 0x000ea20000000a00 */
[-C--:B0-----:R-:W-:Y:S02]  /*2330*/  IMAD R7, R165, R20.reuse, RZ ;  /* 0x00000014a5077224 */ /* 0x081fe400078e02ff */
[----:B------:R-:W-:-:S04]  /*2340*/  IMAD.WIDE.U32 R4, R2, R20, R8 ;  /* 0x0000001402047225 */ /* 0x000fc800078e0008 */
[----:B------:R-:W-:Y:S01]  /*2350*/  IMAD R177, R2, R21, R7 ;  /* 0x0000001502b17224 */ /* 0x000fe200078e0207 */
[----:B------:R-:W-:Y:S01]  /*2360*/  IADD3 R164, P0, R12, R4, RZ ;  /* 0x000000040ca47210 */ /* 0x000fe20007f1e0ff */
[----:B-1----:R-:W-:-:S03]  /*2370*/  IMAD R4, R167, R168, RZ ;  /* 0x000000a8a7047224 */ /* 0x002fc600078e02ff */
[----:B------:R-:W-:Y:S01]  /*2380*/  IADD3.X R165, R13, R5, R177, P0, !PT ;  /* 0x000000050da57210 */ /* 0x000fe200007fe4b1 */
[C---:B------:R-:W-:Y:S02]  /*2390*/  IMAD R21, R166.reuse, R169, R4 ;  /* 0x000000a9a6157224 */ /* 0x040fe400078e0204 */
[----:B------:R-:W-:-:S04]  /*23a0*/  IMAD.WIDE.U32 R4, R166, R168, R164 ;  /* 0x000000a8a6047225 */ /* 0x000fc800078e00a4 */
[----:B------:R-:W-:Y:S01]  /*23b0*/  IMAD.IADD R5, R5, 0x1, R21 ;  /* 0x0000000105057824 */ /* 0x000fe200078e0215 */
[----:B--2---:R-:W-:-:S04]  /*23c0*/  LEA R170, P0, R4, R14, 0x1 ;  /* 0x0000000e04aa7211 */ /* 0x004fc800078008ff */
[----:B------:R-:W-:-:S05]  /*23d0*/  LEA.HI.X R171, R4, R15, R5, 0x1, P0 ;  /* 0x0000000f04ab7211 */ /* 0x000fca00000f0c05 */
[----:B------:R0:W2:Y:S01]  /*23e0*/  @P1 LDG.E.LTC128B.U16 R19, desc[UR36][R170.64] ;  /* 0x00000024aa131981 */ /* 0x0000a2000c1e1520 */
[----:B------:R-:W-:Y:S01]  /*23f0*/  IMAD.WIDE.U32 R4, R166, R168, R12 ;  /* 0x000000a8a6047225 */ /* 0x000fe200078e000c */
[----:B------:R-:W-:Y:S02]  /*2400*/  BSSY B1, `(.L_x_39) ;  /* 0x0000014000017945 */ /* 0x000fe40003800000 */
[----:B------:R-:W-:-:S04]  /*2410*/  IADD3 R172, P0, R8, R4, RZ ;  /* 0x0000000408ac7210 */ /* 0x000fc80007f1e0ff */
[----:B------:R-:W-:Y:S01]  /*2420*/  IADD3.X R173, R9, R21, R5, P0, !PT ;  /* 0x0000001509ad7210 */ /* 0x000fe200007fe405 */
[C---:B0-----:R-:W-:Y:S01]  /*2430*/  IMAD.SHL.U32 R170, R168.reuse, 0x8, RZ ;  /* 0x00000008a8aa7824 */ /* 0x041fe200078e00ff */
[----:B------:R-:W-:Y:S01]  /*2440*/  SHF.L.U64.HI R171, R168, 0x3, R169 ;  /* 0x00000003a8ab7819 */ /* 0x000fe200000102a9 */
[----:B------:R-:W-:-:S04]  /*2450*/  IMAD.WIDE.U32 R172, R2, R20, R172 ;  /* 0x0000001402ac7225 */ /* 0x000fc800078e00ac */
[----:B------:R-:W-:Y:S02]  /*2460*/  IMAD.IADD R7, R177, 0x1, R173 ;  /* 0x00000001b1077824 */ /* 0x000fe400078e02ad */
[----:B--2---:R-:W-:-:S05]  /*2470*/  HADD2.F32 R4, -RZ, R19.H0_H0 ;  /* 0x20000013ff047230 */ /* 0x004fca0000004100 */
[----:B------:R-:W-:Y:S01]  /*2480*/  FMUL R5, R4, R155 ;  /* 0x0000009b04057220 */ /* 0x000fe20000400000 */
[----:B------:R-:W-:-:S03]  /*2490*/  LEA R4, P0, R6, UR4, 0x1 ;  /* 0x0000000406047c11 */ /* 0x000fc6000f8008ff */
[----:B------:R-:W-:Y:S01]  /*24a0*/  FFMA R24, R24, R154, R5 ;  /* 0x0000009a18187223 */ /* 0x000fe20000000005 */
[----:B------:R-:W-:Y:S02]  /*24b0*/  LEA.HI.X R5, R6, UR5, R179, 0x1, P0 ;  /* 0x0000000506057c11 */ /* 0x000fe400080f0cb3 */
[----:B------:R-:W-:Y:S02]  /*24c0*/  ISETP.GT.AND P0, PT, R0, 0x1, PT ;  /* 0x000000010000780c */ /* 0x000fe40003f04270 */
[----:B------:R-:W-:Y:S02]  /*24d0*/  F2FP.F16.F32.PACK_AB R24, RZ, R24 ;  /* 0x00000018ff18723e */ /* 0x000fe400000000ff */
[----:B------:R-:W-:Y:S02]  /*24e0*/  ISETP.GT.AND P3, PT, R3, RZ, P0 ;  /* 0x000000ff0300720c */ /* 0x000fe40000764270 */
[C---:B------:R-:W-:Y:S01]  /*24f0*/  LEA R6, P4, R172.reuse, R14, 0x1 ;  /* 0x0000000eac067211 */ /* 0x040fe200078808ff */
[----:B------:R0:W-:Y:S03]  /*2500*/  @P1 STG.E.U16 desc[UR36][R4.64], R24 ;  /* 0x0000001804001986 */ /* 0x0001e6000c101524 */
[----:B------:R-:W-:-:S07]  /*2510*/  LEA.HI.X R7, R172, R15, R7, 0x1, P4 ;  /* 0x0000000fac077211 */ /* 0x000fce00020f0c07 */
[----:B------:R-:W-:Y:S05]  /*2520*/  @!P3 BRA `(.L_x_40) ;  /* 0x000000000004b947 */ /* 0x000fea0003800000 */
[----:B------:R1:W5:Y:S02]  /*2530*/  LDG.E.LTC128B.U16 R19, desc[UR36][R6.64+0x2] ;  /* 0x0000022406137981 */ /* 0x000364000c1e1520 */
.L_x_40:
[----:B------:R-:W-:Y:S05]  /*2540*/  BSYNC B1 ;  /* 0x0000000000017941 */ /* 0x000fea0003800000 */
.L_x_39:
[----:B-----5:R-:W-:Y:S01]  /*2550*/  HADD2.F32 R22, -RZ, R19.H0_H0 ;  /* 0x20000013ff167230 */ /* 0x020fe20000004100 */
[----:B------:R-:W-:Y:S01]  /*2560*/  ISETP.GT.AND P2, PT, R3, 0x8, P2 ;  /* 0x000000080300780c */ /* 0x000fe20001744270 */
[----:B------:R-:W-:-:S04]  /*2570*/  IMAD.WIDE.U32 R170, R166, R168, R170 ;  /* 0x000000a8a6aa7225 */ /* 0x000fc800078e00aa */
[----:B------:R-:W-:Y:S01]  /*2580*/  FMUL R22, R22, R155 ;  /* 0x0000009b16167220 */ /* 0x000fe20000400000 */
[----:B------:R-:W-:Y:S01]  /*2590*/  IMAD.IADD R167, R21, 0x1, R171 ;  /* 0x0000000115a77824 */ /* 0x000fe200078e02ab */
[----:B------:R-:W-:Y:S02]  /*25a0*/  IADD3 R21, P1, R164, R170, RZ ;  /* 0x000000aaa4157210 */ /* 0x000fe40007f3e0ff */
[----:B------:R-:W-:-:S03]  /*25b0*/  FFMA R22, R25, R154, R22 ;  /* 0x0000009a19167223 */ /* 0x000fc60000000016 */
[----:B------:R-:W-:Y:S01]  /*25c0*/  IMAD.X R164, R167, 0x1, R165, P1 ;  /* 0x00000001a7a47824 */ /* 0x000fe200008e06a5 */
[C---:B0-----:R-:W-:Y:S02]  /*25d0*/  LEA R24, P1, R21.reuse, R14, 0x1 ;  /* 0x0000000e15187211 */ /* 0x041fe400078208ff */
[----:B------:R-:W-:Y:S02]  /*25e0*/  F2FP.F16.F32.PACK_AB R22, RZ, R22 ;  /* 0x00000016ff16723e */ /* 0x000fe400000000ff */
[----:B------:R-:W-:-:S03]  /*25f0*/  LEA.HI.X R25, R21, R15, R164, 0x1, P1 ;  /* 0x0000000f15197211 */ /* 0x000fc600008f0ca4 */
[----:B------:R0:W-:Y:S04]  /*2600*/  @P3 STG.E.U16 desc[UR36][R4.64+0x2], R22 ;  /* 0x0000021604003986 */ /* 0x0001e8000c101524 */
[----:B------:R-:W2:Y:S01]  /*2610*/  @P2 LDG.E.LTC128B.U16 R19, desc[UR36][R24.64] ;  /* 0x0000002418132981 */ /* 0x000ea2000c1e1520 */
[----:B------:R-:W-:Y:S01]  /*2620*/  IADD3 R8, P1, P3, R8, R170, R12 ;  /* 0x000000aa08087210 */ /* 0x000fe20007b3e00c */
[----:B------:R-:W-:Y:S01]  /*2630*/  BSSY B1, `(.L_x_41) ;  /* 0x0000011000017945 */ /* 0x000fe20003800000 */
[C---:B------:R-:W-:Y:S02]  /*2640*/  SHF.L.U64.HI R11, R10.reuse, 0x4, R11 ;  /* 0x000000040a0b7819 */ /* 0x040fe4000001020b */
[----:B------:R-:W-:Y:S02]  /*2650*/  IADD3.X R9, R9, R167, R13, P1, P3 ;  /* 0x000000a709097210 */ /* 0x000fe40000fe640d */
[----:B------:R-:W-:-:S02]  /*2660*/  LEA R10, P1, R10, R4, 0x4 ;  /* 0x000000040a0a7211 */ /* 0x000fc400078220ff */
[----:B------:R-:W-:Y:S01]  /*2670*/  ISETP.GT.AND P0, PT, R3, 0x8, P0 ;  /* 0x000000080300780c */ /* 0x000fe20000704270 */
[----:B------:R-:W-:-:S04]  /*2680*/  IMAD.WIDE.U32 R20, R2, R20, R8 ;  /* 0x0000001402147225 */ /* 0x000fc800078e0008 */
[----:B------:R-:W-:Y:S01]  /*2690*/  IMAD.X R11, R11, 0x1, R5, P1 ;  /* 0x000000010b0b7824 */ /* 0x000fe200008e0605 */
[----:B------:R-:W-:Y:S01]  /*26a0*/  LEA R8, P3, R20, R14, 0x1 ;  /* 0x0000000e14087211 */ /* 0x000fe200078608ff */
[----:B------:R-:W-:-:S05]  /*26b0*/  IMAD.IADD R2, R177, 0x1, R21 ;  /* 0x00000001b1027824 */ /* 0x000fca00078e0215 */
[----:B------:R-:W-:Y:S01]  /*26c0*/  LEA.HI.X R9, R20, R15, R2, 0x1, P3 ;  /* 0x0000000f14097211 */ /* 0x000fe200018f0c02 */
[----:B--2---:R-:W-:-:S05]  /*26d0*/  HADD2.F32 R12, -RZ, R19.H0_H0 ;  /* 0x20000013ff0c7230 */ /* 0x004fca0000004100 */
[----:B------:R-:W-:-:S04]  /*26e0*/  FMUL R13, R12, R155 ;  /* 0x0000009b0c0d7220 */ /* 0x000fc80000400000 */
[----:B------:R-:W-:-:S05]  /*26f0*/  FFMA R13, R26, R154, R13 ;  /* 0x0000009a1a0d7223 */ /* 0x000fca000000000d */
[----:B------:R-:W-:-:S05]  /*2700*/  F2FP.F16.F32.PACK_AB R13, RZ, R13 ;  /* 0x0000000dff0d723e */ /* 0x000fca00000000ff */
[----:B------:R0:W-:Y:S01]  /*2710*/  @P2 STG.E.U16 desc[UR36][R10.64], R13 ;  /* 0x0000000d0a002986 */ /* 0x0001e2000c101524 */
[----:B------:R-:W-:Y:S05]  /*2720*/  @!P0 BRA `(.L_x_42) ;  /* 0x0000000000048947 */ /* 0x000fea0003800000 */
[----:B------:R2:W5:Y:S02]  /*2730*/  LDG.E.LTC128B.U16 R19, desc[UR36][R8.64+0x2] ;  /* 0x0000022408137981 */ /* 0x000564000c1e1520 */
.L_x_42:
[----:B------:R-:W-:Y:S05]  /*2740*/  BSYNC B1 ;  /* 0x0000000000017941 */ /* 0x000fea0003800000 */
.L_x_41:
[----:B-----5:R-:W-:Y:S01]  /*2750*/  HADD2.F32 R2, -RZ, R19.H0_H0 ;  /* 0x20000013ff027230 */ /* 0x020fe20000004100 */
[----:B------:R-:W-:Y:S01]  /*2760*/  ISETP.GT.AND P1, PT, R0, 0x8, PT ;  /* 0x000000080000780c */ /* 0x000fe20003f24270 */
[----:B------:R-:W-:Y:S03]  /*2770*/  BSSY B1, `(.L_x_43) ;  /* 0x0000008000017945 */ /* 0x000fe60003800000 */
[----:B------:R-:W-:Y:S01]  /*2780*/  FMUL R2, R2, R155 ;  /* 0x0000009b02027220 */ /* 0x000fe20000400000 */
[----:B------:R-:W-:-:S03]  /*2790*/  ISETP.GT.AND P2, PT, R3, RZ, P1 ;  /* 0x000000ff0300720c */ /* 0x000fc60000f44270 */
[----:B------:R-:W-:-:S05]  /*27a0*/  FFMA R2, R27, R154, R2 ;  /* 0x0000009a1b027223 */ /* 0x000fca0000000002 */
[----:B------:R-:W-:-:S05]  /*27b0*/  F2FP.F16.F32.PACK_AB R2, RZ, R2 ;  /* 0x00000002ff02723e */ /* 0x000fca00000000ff */
[----:B------:R3:W-:Y:S01]  /*27c0*/  @P0 STG.E.U16 desc[UR36][R10.64+0x2], R2 ;  /* 0x000002020a000986 */ /* 0x0007e2000c101524 */
[----:B------:R-:W-:Y:S05]  /*27d0*/  @!P2 BRA `(.L_x_44) ;  /* 0x000000000004a947 */ /* 0x000fea0003800000 */
[----:B------:R4:W5:Y:S02]  /*27e0*/  LDG.E.LTC128B.U16 R19, desc[UR36][R6.64+0x10] ;  /* 0x0000102406137981 */ /* 0x000964000c1e1520 */
.L_x_44:
[----:B------:R-:W-:Y:S05]  /*27f0*/  BSYNC B1 ;  /* 0x0000000000017941 */ /* 0x000fea0003800000 */
.L_x_43:
[----:B---3-5:R-:W-:Y:S01]  /*2800*/  HADD2.F32 R2, -RZ, R19.H0_H0 ;  /* 0x20000013ff027230 */ /* 0x028fe20000004100 */
[----:B------:R-:W-:Y:S01]  /*2810*/  ISETP.GT.AND P0, PT, R0, 0x9, PT ;  /* 0x000000090000780c */ /* 0x000fe20003f04270 */
[----:B------:R-:W-:Y:S03]  /*2820*/  BSSY B1, `(.L_x_45) ;  /* 0x0000008000017945 */ /* 0x000fe60003800000 */
[----:B0-----:R-:W-:Y:S01]  /*2830*/  FMUL R13, R2, R155 ;  /* 0x0000009b020d7220 */ /* 0x001fe20000400000 */
[----:B------:R-:W-:-:S03]  /*2840*/  ISETP.GT.AND P3, PT, R3, RZ, P0 ;  /* 0x000000ff0300720c */ /* 0x000fc60000764270 */
[----:B------:R-:W-:-:S05]  /*2850*/  FFMA R13, R28, R154, R13 ;  /* 0x0000009a1c0d7223 */ /* 0x000fca000000000d */
[----:B------:R-:W-:-:S05]  /*2860*/  F2FP.F16.F32.PACK_AB R13, RZ, R13 ;  /* 0x0000000dff0d723e */ /* 0x000fca00000000ff */
[----:B------:R0:W-:Y:S01]  /*2870*/  @P2 STG.E.U16 desc[UR36][R4.64+0x10], R13 ;  /* 0x0000100d04002986 */ /* 0x0001e2000c101524 */
[----:B------:R-:W-:Y:S05]  /*2880*/  @!P3 BRA `(.L_x_46) ;  /* 0x000000000004b947 */ /* 0x000fea0003800000 */
[----:B------:R3:W5:Y:S02]  /*2890*/  LDG.E.LTC128B.U16 R19, desc[UR36][R6.64+0x12] ;  /* 0x0000122406137981 */ /* 0x000764000c1e1520 */
.L_x_46:
[----:B------:R-:W-:Y:S05]  /*28a0*/  BSYNC B1 ;  /* 0x0000000000017941 */ /* 0x000fea0003800000 */
.L_x_45:
[----:B-----5:R-:W-:Y:S01]  /*28b0*/  HADD2.F32 R2, -RZ, R19.H0_H0 ;  /* 0x20000013ff027230 */ /* 0x020fe20000004100 */
[----:B------:R-:W-:Y:S01]  /*28c0*/  ISETP.GT.AND P1, PT, R3, 0x8, P1 ;  /* 0x000000080300780c */ /* 0x000fe20000f24270 */
[----:B------:R-:W-:Y:S03]  /*28d0*/  BSSY B1, `(.L_x_47) ;  /* 0x0000007000017945 */ /* 0x000fe60003800000 */
[----:B------:R-:W-:-:S04]  /*28e0*/  FMUL R2, R2, R155 ;  /* 0x0000009b02027220 */ /* 0x000fc80000400000 */
[----:B------:R-:W-:-:S05]  /*28f0*/  FFMA R2, R29, R154, R2 ;  /* 0x0000009a1d027223 */ /* 0x000fca0000000002 */
[----:B------:R-:W-:-:S05]  /*2900*/  F2FP.F16.F32.PACK_AB R2, RZ, R2 ;  /* 0x00000002ff02723e */ /* 0x000fca00000000ff */
[----:B------:R0:W-:Y:S01]  /*2910*/  @P3 STG.E.U16 desc[UR36][R4.64+0x12], R2 ;  /* 0x0000120204003986 */ /* 0x0001e2000c101524 */
[----:B------:R-:W-:Y:S05]  /*2920*/  @!P1 BRA `(.L_x_48) ;  /* 0x0000000000049947 */ /* 0x000fea0003800000 */
[----:B------:R0:W5:Y:S02]  /*2930*/  LDG.E.LTC128B.U16 R19, desc[UR36][R8.64+0x10] ;  /* 0x0000102408137981 */ /* 0x000164000c1e1520 */
.L_x_48:
[----:B------:R-:W-:Y:S05]  /*2940*/  BSYNC B1 ;  /* 0x0000000000017941 */ /* 0x000fea0003800000 */
.L_x_47:
[----:B0----5:R-:W-:Y:S01]  /*2950*/  HADD2.F32 R2, -RZ, R19.H0_H0 ;  /* 0x20000013ff027230 */ /* 0x021fe20000004100 */
        /* <DEDUP_REMOVED lines=8> */
.L_x_50:
[----:B------:R-:W-:Y:S05]  /*29e0*/  BSYNC B1 ;  /* 0x0000000000017941 */ /* 0x000fea0003800000 */
.L_x_49:
        /* <DEDUP_REMOVED lines=10> */
.L_x_52:
[----:B------:R-:W-:Y:S05]  /*2a90*/  BSYNC B1 ;  /* 0x0000000000017941 */ /* 0x000fea0003800000 */
.L_x_51:
[----:B0----5:R-:W-:Y:S01]  /*2aa0*/  HADD2.F32 R2, -RZ, R19.H0_H0 ;  /* 0x20000013ff027230 */ /* 0x021fe20000004100 */
        /* <DEDUP_REMOVED lines=9> */
.L_x_54:
[----:B------:R-:W-:Y:S05]  /*2b40*/  BSYNC B1 ;  /* 0x0000000000017941 */ /* 0x000fea0003800000 */
.L_x_53:
        /* <DEDUP_REMOVED lines=9> */
.L_x_56:
[----:B------:R-:W-:Y:S05]  /*2be0*/  BSYNC B1 ;  /* 0x0000000000017941 */ /* 0x000fea0003800000 */
.L_x_55:
        /* <DEDUP_REMOVED lines=9> */
.L_x_58:
[----:B------:R-:W-:Y:S05]  /*2c80*/  BSYNC B1 ;  /* 0x0000000000017941 */ /* 0x000fea0003800000 */
.L_x_57:
        /* <DEDUP_REMOVED lines=10> */
.L_x_60:
[----:B------:R-:W-:Y:S05]  /*2d30*/  BSYNC B1 ;  /* 0x0000000000017941 */ /* 0x000fea0003800000 */
.L_x_59:
        /* <DEDUP_REMOVED lines=10> */
.L_x_62:
[----:B------:R-:W-:Y:S05]  /*2de0*/  BSYNC B1 ;  /* 0x0000000000017941 */ /* 0x000fea0003800000 */
.L_x_61:
        /* <DEDUP_REMOVED lines=9> */
.L_x_64:
[----:B------:R-:W-:Y:S05]  /*2e80*/  BSYNC B1 ;  /* 0x0000000000017941 */ /* 0x000fea0003800000 */
.L_x_63:
        /* <DEDUP_REMOVED lines=9> */
.L_x_66:
[----:B------:R-:W-:Y:S05]  /*2f20*/  BSYNC B1 ;  /* 0x0000000000017941 */ /* 0x000fea0003800000 */
.L_x_65:
        /* <DEDUP_REMOVED lines=10> */
.L_x_68:
[----:B------:R-:W-:Y:S05]  /*2fd0*/  BSYNC B1 ;  /* 0x0000000000017941 */ /* 0x000fea0003800000 */
.L_x_67:
        /* <DEDUP_REMOVED lines=10> */
.L_x_70:
[----:B------:R-:W-:Y:S05]  /*3080*/  BSYNC B1 ;  /* 0x0000000000017941 */ /* 0x000fea0003800000 */
.L_x_69:
        /* <DEDUP_REMOVED lines=9> */
.L_x_72:
[----:B------:R-:W-:Y:S05]  /*3120*/  BSYNC B1 ;  /* 0x0000000000017941 */ /* 0x000fea0003800000 */
.L_x_71:
        /* <DEDUP_REMOVED lines=9> */
.L_x_74:
[----:B------:R-:W-:Y:S05]  /*31c0*/  BSYNC B1 ;  /* 0x0000000000017941 */ /* 0x000fea0003800000 */
.L_x_73:
        /* <DEDUP_REMOVED lines=10> */
.L_x_76:
[----:B------:R-:W-:Y:S05]  /*3270*/  BSYNC B1 ;  /* 0x0000000000017941 */ /* 0x000fea0003800000 */
.L_x_75:
        /* <DEDUP_REMOVED lines=10> */
.L_x_78:
[----:B------:R-:W-:Y:S05]  /*3320*/  BSYNC B1 ;  /* 0x0000000000017941 */ /* 0x000fea0003800000 */
.L_x_77:
        /* <DEDUP_REMOVED lines=9> */
.L_x_80:
[----:B------:R-:W-:Y:S05]  /*33c0*/  BSYNC B1 ;  /* 0x0000000000017941 */ /* 0x000fea0003800000 */
.L_x_79:
        /* <DEDUP_REMOVED lines=9> */
.L_x_82:
[----:B------:R-:W-:Y:S05]  /*3460*/  BSYNC B1 ;  /* 0x0000000000017941 */ /* 0x000fea0003800000 */
.L_x_81:
        /* <DEDUP_REMOVED lines=10> */
.L_x_84:
[----:B------:R-:W-:Y:S05]  /*3510*/  BSYNC B1 ;  /* 0x0000000000017941 */ /* 0x000fea0003800000 */
.L_x_83:
        /* <DEDUP_REMOVED lines=10> */
.L_x_86:
[----:B------:R-:W-:Y:S05]  /*35c0*/  BSYNC B1 ;  /* 0x0000000000017941 */ /* 0x000fea0003800000 */
.L_x_85:
        /* <DEDUP_REMOVED lines=9> */
.L_x_88:
[----:B------:R-:W-:Y:S05]  /*3660*/  BSYNC B1 ;  /* 0x0000000000017941 */ /* 0x000fea0003800000 */
.L_x_87:
        /* <DEDUP_REMOVED lines=9> */
.L_x_90:
[----:B------:R-:W-:Y:S05]  /*3700*/  BSYNC B1 ;  /* 0x0000000000017941 */ /* 0x000fea0003800000 */
.L_x_89:
        /* <DEDUP_REMOVED lines=10> */
.L_x_92:
[----:B------:R-:W-:Y:S05]  /*37b0*/  BSYNC B1 ;  /* 0x0000000000017941 */ /* 0x000fea0003800000 */
.L_x_91:
        /* <DEDUP_REMOVED lines=10> */
.L_x_94:
[----:B------:R-:W-:Y:S05]  /*3860*/  BSYNC B1 ;  /* 0x0000000000017941 */ /* 0x000fea0003800000 */
.L_x_93:
        /* <DEDUP_REMOVED lines=9> */
.L_x_96:
[----:B------:R-:W-:Y:S05]  /*3900*/  BSYNC B1 ;  /* 0x0000000000017941 */ /* 0x000fea0003800000 */
.L_x_95:
        /* <DEDUP_REMOVED lines=9> */
.L_x_98:
[----:B------:R-:W-:Y:S05]  /*39a0*/  BSYNC B1 ;  /* 0x0000000000017941 */ /* 0x000fea0003800000 */
.L_x_97:
        /* <DEDUP_REMOVED lines=10> */
.L_x_100:
[----:B------:R-:W-:Y:S05]  /*3a50*/  BSYNC B1 ;  /* 0x0000000000017941 */ /* 0x000fea0003800000 */
.L_x_99:
        /* <DEDUP_REMOVED lines=10> */
.L_x_102:
[----:B------:R-:W-:Y:S05]  /*3b00*/  BSYNC B1 ;  /* 0x0000000000017941 */ /* 0x000fea0003800000 */
.L_x_101:
        /* <DEDUP_REMOVED lines=9> */
.L_x_104:
[----:B------:R-:W-:Y:S05]  /*3ba0*/  BSYNC B1 ;  /* 0x0000000000017941 */ /* 0x000fea0003800000 */
.L_x_103:
        /* <DEDUP_REMOVED lines=9> */
.L_x_106:
[----:B------:R-:W-:Y:S05]  /*3c40*/  BSYNC B1 ;  /* 0x0000000000017941 */ /* 0x000fea0003800000 */
.L_x_105:
        /* <DEDUP_REMOVED lines=10> */
.L_x_108:
[----:B------:R-:W-:Y:S05]  /*3cf0*/  BSYNC B1 ;  /* 0x0000000000017941 */ /* 0x000fea0003800000 */
.L_x_107:
        /* <DEDUP_REMOVED lines=10> */
.L_x_110:
[----:B------:R-:W-:Y:S05]  /*3da0*/  BSYNC B1 ;  /* 0x0000000000017941 */ /* 0x000fea0003800000 */
.L_x_109:
        /* <DEDUP_REMOVED lines=9> */
.L_x_112:
[----:B------:R-:W-:Y:S05]  /*3e40*/  BSYNC B1 ;  /* 0x0000000000017941 */ /* 0x000fea0003800000 */
.L_x_111:
        /* <DEDUP_REMOVED lines=9> */
.L_x_114:
[----:B------:R-:W-:Y:S05]  /*3ee0*/  BSYNC B1 ;  /* 0x0000000000017941 */ /* 0x000fea0003800000 */
.L_x_113:
        /* <DEDUP_REMOVED lines=10> */
.L_x_116:
[----:B------:R-:W-:Y:S05]  /*3f90*/  BSYNC B1 ;  /* 0x0000000000017941 */ /* 0x000fea0003800000 */
.L_x_115:
        /* <DEDUP_REMOVED lines=10> */
.L_x_118:
[----:B------:R-:W-:Y:S05]  /*4040*/  BSYNC B1 ;  /* 0x0000000000017941 */ /* 0x000fea0003800000 */
.L_x_117:
        /* <DEDUP_REMOVED lines=9> */
.L_x_120:
[----:B------:R-:W-:Y:S05]  /*40e0*/  BSYNC B1 ;  /* 0x0000000000017941 */ /* 0x000fea0003800000 */
.L_x_119:
        /* <DEDUP_REMOVED lines=9> */
.L_x_122:
[----:B------:R-:W-:Y:S05]  /*4180*/  BSYNC B1 ;  /* 0x0000000000017941 */ /* 0x000fea0003800000 */
.L_x_121:
        /* <DEDUP_REMOVED lines=10> */
.L_x_124:
[----:B------:R-:W-:Y:S05]  /*4230*/  BSYNC B1 ;  /* 0x0000000000017941 */ /* 0x000fea0003800000 */
.L_x_123:
        /* <DEDUP_REMOVED lines=10> */
.L_x_126:
[----:B------:R-:W-:Y:S05]  /*42e0*/  BSYNC B1 ;  /* 0x0000000000017941 */ /* 0x000fea0003800000 */
.L_x_125:
        /* <DEDUP_REMOVED lines=9> */
.L_x_128:
[----:B------:R-:W-:Y:S05]  /*4380*/  BSYNC B1 ;  /* 0x0000000000017941 */ /* 0x000fea0003800000 */
.L_x_127:
        /* <DEDUP_REMOVED lines=9> */
.L_x_130:
[----:B------:R-:W-:Y:S05]  /*4420*/  BSYNC B1 ;  /* 0x0000000000017941 */ /* 0x000fea0003800000 */
.L_x_129:
        /* <DEDUP_REMOVED lines=10> */
.L_x_132:
[----:B------:R-:W-:Y:S05]  /*44d0*/  BSYNC B1 ;  /* 0x0000000000017941 */ /* 0x000fea0003800000 */
.L_x_131:
        /* <DEDUP_REMOVED lines=10> */
.L_x_134:
[----:B------:R-:W-:Y:S05]  /*4580*/  BSYNC B1 ;  /* 0x0000000000017941 */ /* 0x000fea0003800000 */
.L_x_133:
        /* <DEDUP_REMOVED lines=9> */
.L_x_136:
[----:B------:R-:W-:Y:S05]  /*4620*/  BSYNC B1 ;  /* 0x0000000000017941 */ /* 0x000fea0003800000 */
.L_x_135:
        /* <DEDUP_REMOVED lines=9> */
.L_x_138:
[----:B------:R-:W-:Y:S05]  /*46c0*/  BSYNC B1 ;  /* 0x0000000000017941 */ /* 0x000fea0003800000 */
.L_x_137:
        /* <DEDUP_REMOVED lines=10> */
.L_x_140:
[----:B------:R-:W-:Y:S05]  /*4770*/  BSYNC B1 ;  /* 0x0000000000017941 */ /* 0x000fea0003800000 */
.L_x_139:
        /* <DEDUP_REMOVED lines=10> */
.L_x_142:
[----:B------:R-:W-:Y:S05]  /*4820*/  BSYNC B1 ;  /* 0x0000000000017941 */ /* 0x000fea0003800000 */
.L_x_141:
        /* <DEDUP_REMOVED lines=9> */
.L_x_144:
[----:B------:R-:W-:Y:S05]  /*48c0*/  BSYNC B1 ;  /* 0x0000000000017941 */ /* 0x000fea0003800000 */
.L_x_143:
        /* <DEDUP_REMOVED lines=9> */
.L_x_146:
[----:B------:R-:W-:Y:S05]  /*4960*/  BSYNC B1 ;  /* 0x0000000000017941 */ /* 0x000fea0003800000 */
.L_x_145:
        /* <DEDUP_REMOVED lines=10> */
.L_x_148:
[----:B------:R-:W-:Y:S05]  /*4a10*/  BSYNC B1 ;  /* 0x0000000000017941 */ /* 0x000fea0003800000 */
.L_x_147:
        /* <DEDUP_REMOVED lines=10> */
.L_x_150:
[----:B------:R-:W-:Y:S05]  /*4ac0*/  BSYNC B1 ;  /* 0x0000000000017941 */ /* 0x000fea0003800000 */
.L_x_149:
        /* <DEDUP_REMOVED lines=9> */
.L_x_152:
[----:B------:R-:W-:Y:S05]  /*4b60*/  BSYNC B1 ;  /* 0x0000000000017941 */ /* 0x000fea0003800000 */
.L_x_151:
        /* <DEDUP_REMOVED lines=9> */
.L_x_154:
[----:B------:R-:W-:Y:S05]  /*4c00*/  BSYNC B1 ;  /* 0x0000000000017941 */ /* 0x000fea0003800000 */
.L_x_153:
        /* <DEDUP_REMOVED lines=10> */
.L_x_156:
[----:B------:R-:W-:Y:S05]  /*4cb0*/  BSYNC B1 ;  /* 0x0000000000017941 */ /* 0x000fea0003800000 */
.L_x_155:
        /* <DEDUP_REMOVED lines=10> */
.L_x_158:
[----:B------:R-:W-:Y:S05]  /*4d60*/  BSYNC B1 ;  /* 0x0000000000017941 */ /* 0x000fea0003800000 */
.L_x_157:
        /* <DEDUP_REMOVED lines=9> */
.L_x_160:
[----:B------:R-:W-:Y:S05]  /*4e00*/  BSYNC B1 ;  /* 0x0000000000017941 */ /* 0x000fea0003800000 */
.L_x_159:
        /* <DEDUP_REMOVED lines=9> */
.L_x_162:
[----:B------:R-:W-:Y:S05]  /*4ea0*/  BSYNC B1 ;  /* 0x0000000000017941 */ /* 0x000fea0003800000 */
.L_x_161:
        /* <DEDUP_REMOVED lines=10> */
.L_x_164:
[----:B------:R-:W-:Y:S05]  /*4f50*/  BSYNC B1 ;  /* 0x0000000000017941 */ /* 0x000fea0003800000 */
.L_x_163:
        /* <DEDUP_REMOVED lines=10> */
.L_x_166:
[----:B------:R-:W-:Y:S05]  /*5000*/  BSYNC B1 ;  /* 0x0000000000017941 */ /* 0x000fea0003800000 */
.L_x_165:
        /* <DEDUP_REMOVED lines=9> */
.L_x_168:
[----:B------:R-:W-:Y:S05]  /*50a0*/  BSYNC B1 ;  /* 0x0000000000017941 */ /* 0x000fea0003800000 */
.L_x_167:
        /* <DEDUP_REMOVED lines=9> */
.L_x_170:
[----:B------:R-:W-:Y:S05]  /*5140*/  BSYNC B1 ;  /* 0x0000000000017941 */ /* 0x000fea0003800000 */
.L_x_169:
        /* <DEDUP_REMOVED lines=10> */
.L_x_172:
[----:B------:R-:W-:Y:S05]  /*51f0*/  BSYNC B1 ;  /* 0x0000000000017941 */ /* 0x000fea0003800000 */
.L_x_171:
        /* <DEDUP_REMOVED lines=10> */
.L_x_174:
[----:B------:R-:W-:Y:S05]  /*52a0*/  BSYNC B1 ;  /* 0x0000000000017941 */ /* 0x000fea0003800000 */
.L_x_173:
        /* <DEDUP_REMOVED lines=9> */
.L_x_176:
[----:B------:R-:W-:Y:S05]  /*5340*/  BSYNC B1 ;  /* 0x0000000000017941 */ /* 0x000fea0003800000 */
.L_x_175:
        /* <DEDUP_REMOVED lines=9> */
.L_x_178:
[----:B------:R-:W-:Y:S05]  /*53e0*/  BSYNC B1 ;  /* 0x0000000000017941 */ /* 0x000fea0003800000 */
.L_x_177:
        /* <DEDUP_REMOVED lines=10> */
.L_x_180:
[----:B------:R-:W-:Y:S05]  /*5490*/  BSYNC B1 ;  /* 0x0000000000017941 */ /* 0x000fea0003800000 */
.L_x_179:
        /* <DEDUP_REMOVED lines=10> */
.L_x_182:
[----:B------:R-:W-:Y:S05]  /*5540*/  BSYNC B1 ;  /* 0x0000000000017941 */ /* 0x000fea0003800000 */
.L_x_181:
        /* <DEDUP_REMOVED lines=9> */
.L_x_184:
[----:B------:R-:W-:Y:S05]  /*55e0*/  BSYNC B1 ;  /* 0x0000000000017941 */ /* 0x000fea0003800000 */
.L_x_183:
        /* <DEDUP_REMOVED lines=9> */
.L_x_186:
[----:B------:R-:W-:Y:S05]  /*5680*/  BSYNC B1 ;  /* 0x0000000000017941 */ /* 0x000fea0003800000 */
.L_x_185:
        /* <DEDUP_REMOVED lines=10> */
.L_x_188:
[----:B------:R-:W-:Y:S05]  /*5730*/  BSYNC B1 ;  /* 0x0000000000017941 */ /* 0x000fea0003800000 */
.L_x_187:
        /* <DEDUP_REMOVED lines=10> */
.L_x_190:
[----:B------:R-:W-:Y:S05]  /*57e0*/  BSYNC B1 ;  /* 0x0000000000017941 */ /* 0x000fea0003800000 */
.L_x_189:
        /* <DEDUP_REMOVED lines=9> */
.L_x_192:
[----:B------:R-:W-:Y:S05]  /*5880*/  BSYNC B1 ;  /* 0x0000000000017941 */ /* 0x000fea0003800000 */
.L_x_191:
        /* <DEDUP_REMOVED lines=9> */
.L_x_194:
[----:B------:R-:W-:Y:S05]  /*5920*/  BSYNC B1 ;  /* 0x0000000000017941 */ /* 0x000fea0003800000 */
.L_x_193:
        /* <DEDUP_REMOVED lines=10> */
.L_x_196:
[----:B------:R-:W-:Y:S05]  /*59d0*/  BSYNC B1 ;  /* 0x0000000000017941 */ /* 0x000fea0003800000 */
.L_x_195:
        /* <DEDUP_REMOVED lines=10> */
.L_x_198:
[----:B------:R-:W-:Y:S05]  /*5a80*/  BSYNC B1 ;  /* 0x0000000000017941 */ /* 0x000fea0003800000 */
.L_x_197:
        /* <DEDUP_REMOVED lines=9> */
.L_x_200:
[----:B------:R-:W-:Y:S05]  /*5b20*/  BSYNC B1 ;  /* 0x0000000000017941 */ /* 0x000fea0003800000 */
.L_x_199:
        /* <DEDUP_REMOVED lines=9> */
.L_x_202:
[----:B------:R-:W-:Y:S05]  /*5bc0*/  BSYNC B1 ;  /* 0x0000000000017941 */ /* 0x000fea0003800000 */
.L_x_201:
        /* <DEDUP_REMOVED lines=10> */
.L_x_204:
[----:B------:R-:W-:Y:S05]  /*5c70*/  BSYNC B1 ;  /* 0x0000000000017941 */ /* 0x000fea0003800000 */
.L_x_203:
        /* <DEDUP_REMOVED lines=10> */
.L_x_206:
[----:B------:R-:W-:Y:S05]  /*5d20*/  BSYNC B1 ;  /* 0x0000000000017941 */ /* 0x000fea0003800000 */
.L_x_205:
        /* <DEDUP_REMOVED lines=9> */
.L_x_208:
[----:B------:R-:W-:Y:S05]  /*5dc0*/  BSYNC B1 ;  /* 0x0000000000017941 */ /* 0x000fea0003800000 */
.L_x_207:
        /* <DEDUP_REMOVED lines=9> */
.L_x_210:
[----:B------:R-:W-:Y:S05]  /*5e60*/  BSYNC B1 ;  /* 0x0000000000017941 */ /* 0x000fea0003800000 */
.L_x_209:
        /* <DEDUP_REMOVED lines=10> */
.L_x_212:
[----:B------:R-:W-:Y:S05]  /*5f10*/  BSYNC B1 ;  /* 0x0000000000017941 */ /* 0x000fea0003800000 */
.L_x_211:
        /* <DEDUP_REMOVED lines=10> */
.L_x_214:
[----:B------:R-:W-:Y:S05]  /*5fc0*/  BSYNC B1 ;  /* 0x0000000000017941 */ /* 0x000fea0003800000 */
.L_x_213:
        /* <DEDUP_REMOVED lines=9> */
.L_x_216:
[----:B------:R-:W-:Y:S05]  /*6060*/  BSYNC B1 ;  /* 0x0000000000017941 */ /* 0x000fea0003800000 */
.L_x_215:
        /* <DEDUP_REMOVED lines=9> */
.L_x_218:
[----:B------:R-:W-:Y:S05]  /*6100*/  BSYNC B1 ;  /* 0x0000000000017941 */ /* 0x000fea0003800000 */
.L_x_217:
        /* <DEDUP_REMOVED lines=10> */
.L_x_220:
[----:B------:R-:W-:Y:S05]  /*61b0*/  BSYNC B1 ;  /* 0x0000000000017941 */ /* 0x000fea0003800000 */
.L_x_219:
        /* <DEDUP_REMOVED lines=10> */
.L_x_222:
[----:B------:R-:W-:Y:S05]  /*6260*/  BSYNC B1 ;  /* 0x0000000000017941 */ /* 0x000fea0003800000 */
.L_x_221:
        /* <DEDUP_REMOVED lines=9> */
.L_x_224:
[----:B------:R-:W-:Y:S05]  /*6300*/  BSYNC B1 ;  /* 0x0000000000017941 */ /* 0x000fea0003800000 */
.L_x_223:
        /* <DEDUP_REMOVED lines=9> */
.L_x_226:
[----:B------:R-:W-:Y:S05]  /*63a0*/  BSYNC B1 ;  /* 0x0000000000017941 */ /* 0x000fea0003800000 */
.L_x_225:
        /* <DEDUP_REMOVED lines=10> */
.L_x_228:
[----:B------:R-:W-:Y:S05]  /*6450*/  BSYNC B1 ;  /* 0x0000000000017941 */ /* 0x000fea0003800000 */
.L_x_227:
        /* <DEDUP_REMOVED lines=10> */
.L_x_230:
[----:B------:R-:W-:Y:S05]  /*6500*/  BSYNC B1 ;  /* 0x0000000000017941 */ /* 0x000fea0003800000 */
.L_x_229:
        /* <DEDUP_REMOVED lines=9> */
.L_x_232:
[----:B------:R-:W-:Y:S05]  /*65a0*/  BSYNC B1 ;  /* 0x0000000000017941 */ /* 0x000fea0003800000 */
.L_x_231:
        /* <DEDUP_REMOVED lines=9> */
.L_x_234:
[----:B------:R-:W-:Y:S05]  /*6640*/  BSYNC B1 ;  /* 0x0000000000017941 */ /* 0x000fea0003800000 */
.L_x_233:
        /* <DEDUP_REMOVED lines=10> */
.L_x_236:
[----:B------:R-:W-:Y:S05]  /*66f0*/  BSYNC B1 ;  /* 0x0000000000017941 */ /* 0x000fea0003800000 */
.L_x_235:
        /* <DEDUP_REMOVED lines=10> */
.L_x_238:
[----:B------:R-:W-:Y:S05]  /*67a0*/  BSYNC B1 ;  /* 0x0000000000017941 */ /* 0x000fea0003800000 */
.L_x_237:
        /* <DEDUP_REMOVED lines=9> */
.L_x_240:
[----:B------:R-:W-:Y:S05]  /*6840*/  BSYNC B1 ;  /* 0x0000000000017941 */ /* 0x000fea0003800000 */
.L_x_239:
        /* <DEDUP_REMOVED lines=9> */
.L_x_242:
[----:B------:R-:W-:Y:S05]  /*68e0*/  BSYNC B1 ;  /* 0x0000000000017941 */ /* 0x000fea0003800000 */
.L_x_241:
        /* <DEDUP_REMOVED lines=10> */
.L_x_244:
[----:B------:R-:W-:Y:S05]  /*6990*/  BSYNC B1 ;  /* 0x0000000000017941 */ /* 0x000fea0003800000 */
.L_x_243:
        /* <DEDUP_REMOVED lines=10> */
.L_x_246:
[----:B------:R-:W-:Y:S05]  /*6a40*/  BSYNC B1 ;  /* 0x0000000000017941 */ /* 0x000fea0003800000 */
.L_x_245:
        /* <DEDUP_REMOVED lines=9> */
.L_x_248:
[----:B------:R-:W-:Y:S05]  /*6ae0*/  BSYNC B1 ;  /* 0x0000000000017941 */ /* 0x000fea0003800000 */
.L_x_247:
        /* <DEDUP_REMOVED lines=9> */
.L_x_250:
[----:B------:R-:W-:Y:S05]  /*6b80*/  BSYNC B1 ;  /* 0x0000000000017941 */ /* 0x000fea0003800000 */
.L_x_249:
        /* <DEDUP_REMOVED lines=10> */
.L_x_252:
[----:B------:R-:W-:Y:S05]  /*6c30*/  BSYNC B1 ;  /* 0x0000000000017941 */ /* 0x000fea0003800000 */
.L_x_251:
        /* <DEDUP_REMOVED lines=10> */
.L_x_254:
[----:B------:R-:W-:Y:S05]  /*6ce0*/  BSYNC B1 ;  /* 0x0000000000017941 */ /* 0x000fea0003800000 */
.L_x_253:
        /* <DEDUP_REMOVED lines=9> */
.L_x_256:
[----:B------:R-:W-:Y:S05]  /*6d80*/  BSYNC B1 ;  /* 0x0000000000017941 */ /* 0x000fea0003800000 */
.L_x_255:
        /* <DEDUP_REMOVED lines=9> */
.L_x_258:
[----:B------:R-:W-:Y:S05]  /*6e20*/  BSYNC B1 ;  /* 0x0000000000017941 */ /* 0x000fea0003800000 */
.L_x_257:
        /* <DEDUP_REMOVED lines=10> */
.L_x_260:
[----:B------:R-:W-:Y:S05]  /*6ed0*/  BSYNC B1 ;  /* 0x0000000000017941 */ /* 0x000fea0003800000 */
.L_x_259:
        /* <DEDUP_REMOVED lines=10> */
.L_x_262:
[----:B------:R-:W-:Y:S05]  /*6f80*/  BSYNC B1 ;  /* 0x0000000000017941 */ /* 0x000fea0003800000 */
.L_x_261:
        /* <DEDUP_REMOVED lines=9> */
.L_x_264:
[----:B------:R-:W-:Y:S05]  /*7020*/  BSYNC B1 ;  /* 0x0000000000017941 */ /* 0x000fea0003800000 */
.L_x_263:
        /* <DEDUP_REMOVED lines=9> */
.L_x_266:
[----:B------:R-:W-:Y:S05]  /*70c0*/  BSYNC B1 ;  /* 0x0000000000017941 */ /* 0x000fea0003800000 */
.L_x_265:
        /* <DEDUP_REMOVED lines=10> */
.L_x_268:
[----:B------:R-:W-:Y:S05]  /*7170*/  BSYNC B1 ;  /* 0x0000000000017941 */ /* 0x000fea0003800000 */
.L_x_267:
        /* <DEDUP_REMOVED lines=10> */
.L_x_270:
[----:B------:R-:W-:Y:S05]  /*7220*/  BSYNC B1 ;  /* 0x0000000000017941 */ /* 0x000fea0003800000 */
.L_x_269:
        /* <DEDUP_REMOVED lines=9> */
.L_x_272:
[----:B------:R-:W-:Y:S05]  /*72c0*/  BSYNC B1 ;  /* 0x0000000000017941 */ /* 0x000fea0003800000 */
.L_x_271:
        /* <DEDUP_REMOVED lines=9> */
.L_x_274:
[----:B------:R-:W-:Y:S05]  /*7360*/  BSYNC B1 ;  /* 0x0000000000017941 */ /* 0x000fea0003800000 */
.L_x_273:
        /* <DEDUP_REMOVED lines=10> */
.L_x_276:
[----:B------:R-:W-:Y:S05]  /*7410*/  BSYNC B1 ;  /* 0x0000000000017941 */ /* 0x000fea0003800000 */
.L_x_275:
        /* <DEDUP_REMOVED lines=10> */
.L_x_278:
[----:B------:R-:W-:Y:S05]  /*74c0*/  BSYNC B1 ;  /* 0x0000000000017941 */ /* 0x000fea0003800000 */
.L_x_277:
        /* <DEDUP_REMOVED lines=9> */
.L_x_280:
[----:B------:R-:W-:Y:S05]  /*7560*/  BSYNC B1 ;  /* 0x0000000000017941 */ /* 0x000fea0003800000 */
.L_x_279:
        /* <DEDUP_REMOVED lines=9> */
.L_x_282:
[----:B------:R-:W-:Y:S05]  /*7600*/  BSYNC B1 ;  /* 0x0000000000017941 */ /* 0x000fea0003800000 */
.L_x_281:
        /* <DEDUP_REMOVED lines=10> */
.L_x_284:
[----:B------:R-:W-:Y:S05]  /*76b0*/  BSYNC B1 ;  /* 0x0000000000017941 */ /* 0x000fea0003800000 */
.L_x_283:
        /* <DEDUP_REMOVED lines=10> */
.L_x_286:
[----:B------:R-:W-:Y:S05]  /*7760*/  BSYNC B1 ;  /* 0x0000000000017941 */ /* 0x000fea0003800000 */
.L_x_285:
        /* <DEDUP_REMOVED lines=9> */
.L_x_288:
[----:B------:R-:W-:Y:S05]  /*7800*/  BSYNC B1 ;  /* 0x0000000000017941 */ /* 0x000fea0003800000 */
.L_x_287:
[----:B0----5:R-:W-:Y:S01]  /*7810*/  HADD2.F32 R0, -RZ, R19.H0_H0 ;  /* 0x20000013ff007230 */ /* 0x021fe20000004100 */
[----:B------:R-:W-:Y:S01]  /*7820*/  ISETP.GT.AND P0, PT, R3, 0x8, P0 ;  /* 0x000000080300780c */ /* 0x000fe20000704270 */
[----:B------:R-:W-:Y:S01]  /*7830*/  @P1 IMAD.MOV.U32 R4, RZ, RZ, R10 ;  /* 0x000000ffff041224 */ /* 0x000fe200078e000a */
[----:B------:R-:W-:Y:S02]  /*7840*/  BSSY B1, `(.L_x_289) ;  /* 0x0000009000017945 */ /* 0x000fe40003800000 */
[----:B------:R-:W-:-:S04]  /*7850*/  FMUL R5, R0, R155 ;  /* 0x0000009b00057220 */ /* 0x000fc80000400000 */
[----:B------:R-:W-:-:S05]  /*7860*/  FFMA R5, R150, R154, R5 ;  /* 0x0000009a96057223 */ /* 0x000fca0000000005 */
[----:B------:R-:W-:-:S04]  /*7870*/  F2FP.F16.F32.PACK_AB R5, RZ, R5 ;  /* 0x00000005ff05723e */ /* 0x000fc800000000ff */
[----:B------:R-:W-:Y:S01]  /*7880*/  PRMT R2, R5, 0x7610, R2 ;  /* 0x0000761005027816 */ /* 0x000fe20000000002 */
[----:B------:R-:W-:-:S05]  /*7890*/  @P1 IMAD.MOV.U32 R5, RZ, RZ, R11 ;  /* 0x000000ffff051224 */ /* 0x000fca00078e000b */
[----:B------:R0:W-:Y:S01]  /*78a0*/  @P1 STG.E.U16 desc[UR36][R4.64+0x1f0], R2 ;  /* 0x0001f00204001986 */ /* 0x0001e2000c101524 */
[----:B------:R-:W-:Y:S05]  /*78b0*/  @!P0 BRA `(.L_x_290) ;  /* 0x0000000000048947 */ /* 0x000fea0003800000 */
[----:B------:R0:W5:Y:S02]  /*78c0*/  LDG.E.LTC128B.U16 R19, desc[UR36][R8.64+0x1f2] ;  /* 0x0001f22408137981 */ /* 0x000164000c1e1520 */
.L_x_290:
[----:B------:R-:W-:Y:S05]  /*78d0*/  BSYNC B1 ;  /* 0x0000000000017941 */ /* 0x000fea0003800000 */
.L_x_289:
[----:B------:R-:W-:Y:S05]  /*78e0*/  @!P0 BRA `(.L_x_291) ;  /* 0x0000002400488947 */ /* 0x000fea0003800000 */
[----:B-----5:R-:W-:-:S05]  /*78f0*/  HADD2.F32 R0, -RZ, R19.H0_H0 ;  /* 0x20000013ff007230 */ /* 0x020fca0000004100 */
[----:B------:R-:W-:-:S04]  /*7900*/  FMUL R0, R0, R155 ;  /* 0x0000009b00007220 */ /* 0x000fc80000400000 */
[----:B------:R-:W-:-:S05]  /*7910*/  FFMA R0, R151, R154, R0 ;  /* 0x0000009a97007223 */ /* 0x000fca0000000000 */
[----:B------:R-:W-:-:S05]  /*7920*/  F2FP.F16.F32.PACK_AB R0, RZ, R0 ;  /* 0x00000000ff00723e */ /* 0x000fca00000000ff */
[----:B------:R0:W-:Y:S01]  /*7930*/  STG.E.U16 desc[UR36][R10.64+0x1f2], R0 ;  /* 0x0001f2000a007986 */ /* 0x0001e2000c101524 */
[----:B------:R-:W-:Y:S05]  /*7940*/  BRA `(.L_x_291) ;  /* 0x0000002400307947 */ /* 0x000fea0003800000 */
.L_x_38:
[----:B------:R-:W-:Y:S01]  /*7950*/  ISETP.GT.AND P0, PT, R0, 0x1, PT ;  /* 0x000000010000780c */ /* 0x000fe20003f04270 */
[----:B------:R-:W-:Y:S01]  /*7960*/  ULDC.64 UR4, c[0x0][0x5c0] ;  /* 0x0001700000047ab9 */ /* 0x000fe20000000a00 */
[-C--:B------:R-:W-:Y:S01]  /*7970*/  FMUL R24, R24, R154.reuse ;  /* 0x0000009a18187220 */ /* 0x080fe20000400000 */
[-C--:B------:R-:W-:Y:S01]  /*7980*/  FMUL R25, R25, R154.reuse ;  /* 0x0000009a19197220 */ /* 0x080fe20000400000 */
[----:B------:R-:W-:Y:S01]  /*7990*/  ISETP.GT.AND P3, PT, R3, RZ, P0 ;  /* 0x000000ff0300720c */ /* 0x000fe20000764270 */
[-C--:B------:R-:W-:Y:S01]  /*79a0*/  FMUL R26, R26, R154.reuse ;  /* 0x0000009a1a1a7220 */ /* 0x080fe20000400000 */
[----:B------:R-:W-:Y:S01]  /*79b0*/  LEA R4, P4, R6, UR4, 0x1 ;  /* 0x0000000406047c11 */ /* 0x000fe2000f8808ff */
[----:B------:R-:W-:Y:S01]  /*79c0*/  FMUL R27, R27, R154 ;  /* 0x0000009a1b1b7220 */ /* 0x000fe20000400000 */
[----:B------:R-:W-:Y:S01]  /*79d0*/  F2FP.F16.F32.PACK_AB R24, RZ, R24 ;  /* 0x00000018ff18723e */ /* 0x000fe200000000ff */
[-C--:B------:R-:W-:Y:S01]  /*79e0*/  FMUL R28, R28, R154.reuse ;  /* 0x0000009a1c1c7220 */ /* 0x080fe20000400000 */
[----:B------:R-:W-:Y:S01]  /*79f0*/  LEA.HI.X R5, R6, UR5, R179, 0x1, P4 ;  /* 0x0000000506057c11 */ /* 0x000fe2000a0f0cb3 */
[-C--:B------:R-:W-:Y:S01]  /*7a00*/  FMUL R29, R29, R154.reuse ;  /* 0x0000009a1d1d7220 */ /* 0x080fe20000400000 */
[----:B------:R-:W-:Y:S01]  /*7a10*/  F2FP.F16.F32.PACK_AB R25, RZ, R25 ;  /* 0x00000019ff19723e */ /* 0x000fe200000000ff */
[-C--:B------:R-:W-:Y:S01]  /*7a20*/  FMUL R30, R30, R154.reuse ;  /* 0x0000009a1e1e7220 */ /* 0x080fe20000400000 */
[----:B------:R-:W-:Y:S01]  /*7a30*/  SHF.L.U64.HI R11, R10, 0x4, R11 ;  /* 0x000000040a0b7819 */ /* 0x000fe2000001020b */
[----:B------:R-:W-:Y:S01]  /*7a40*/  @P1 STG.E.U16 desc[UR36][R4.64], R24 ;  /* 0x0000001804001986 */ /* 0x000fe2000c101524 */
[----:B------:R-:W-:Y:S01]  /*7a50*/  ISETP.GT.AND P1, PT, R0, 0x8, PT ;  /* 0x000000080000780c */ /* 0x000fe20003f24270 */
[----:B------:R-:W-:Y:S01]  /*7a60*/  FMUL R31, R31, R154 ;  /* 0x0000009a1f1f7220 */ /* 0x000fe20000400000 */
[C---:B------:R-:W-:Y:S01]  /*7a70*/  ISETP.GT.AND P4, PT, R3.reuse, 0x8, P0 ;  /* 0x000000080300780c */ /* 0x040fe20000784270 */
[----:B------:R-:W-:Y:S01]  /*7a80*/  @P3 STG.E.U16 desc[UR36][R4.64+0x2], R25 ;  /* 0x0000021904003986 */ /* 0x000fe2000c101524 */
[----:B------:R-:W-:Y:S01]  /*7a90*/  LEA R6, P3, R10, R4, 0x4 ;  /* 0x000000040a067211 */ /* 0x000fe200078620ff */
[-C--:B------:R-:W-:Y:S01]  /*7aa0*/  FMUL R32, R32, R154.reuse ;  /* 0x0000009a20207220 */ /* 0x080fe20000400000 */
[----:B------:R-:W-:Y:S01]  /*7ab0*/  ISETP.GT.AND P2, PT, R3, 0x8, P2 ;  /* 0x000000080300780c */ /* 0x000fe20001744270 */
[-C--:B------:R-:W-:Y:S01]  /*7ac0*/  FMUL R33, R33, R154.reuse ;  /* 0x0000009a21217220 */ /* 0x080fe20000400000 */
[----:B------:R-:W-:Y:S01]  /*7ad0*/  ISETP.GT.AND P0, PT, R0, 0x9, PT ;  /* 0x000000090000780c */ /* 0x000fe20003f04270 */
[----:B------:R-:W-:Y:S01]  /*7ae0*/  IMAD.X R7, R11, 0x1, R5, P3 ;  /* 0x000000010b077824 */ /* 0x000fe200018e0605 */
[C---:B------:R-:W-:Y:S01]  /*7af0*/  ISETP.GT.AND P5, PT, R3.reuse, RZ, P1 ;  /* 0x000000ff0300720c */ /* 0x040fe20000fa4270 */
[-C--:B------:R-:W-:Y:S01]  /*7b00*/  FMUL R34, R34, R154.reuse ;  /* 0x0000009a22227220 */ /* 0x080fe20000400000 */
[----:B------:R-:W-:Y:S01]  /*7b10*/  ISETP.GT.AND P3, PT, R3, RZ, P0 ;  /* 0x000000ff0300720c */ /* 0x000fe20000764270 */
[----:B------:R-:W-:Y:S01]  /*7b20*/  FMUL R35, R35, R154 ;  /* 0x0000009a23237220 */ /* 0x000fe20000400000 */
[----:B------:R-:W-:Y:S01]  /*7b30*/  F2FP.F16.F32.PACK_AB R26, RZ, R26 ;  /* 0x0000001aff1a723e */ /* 0x000fe200000000ff */
[-C--:B------:R-:W-:Y:S01]  /*7b40*/  FMUL R36, R36, R154.reuse ;  /* 0x0000009a24247220 */ /* 0x080fe20000400000 */
[----:B------:R-:W-:Y:S01]  /*7b50*/  F2FP.F16.F32.PACK_AB R27, RZ, R27 ;  /* 0x0000001bff1b723e */ /* 0x000fe200000000ff */
[----:B------:R-:W-:Y:S01]  /*7b60*/  FMUL R37, R37, R154 ;  /* 0x0000009a25257220 */ /* 0x000fe20000400000 */
[----:B------:R-:W-:Y:S01]  /*7b70*/  F2FP.F16.F32.PACK_AB R28, RZ, R28 ;  /* 0x0000001cff1c723e */ /* 0x000fe200000000ff */
[----:B------:R-:W-:Y:S01]  /*7b80*/  @P2 STG.E.U16 desc[UR36][R6.64], R26 ;  /* 0x0000001a06002986 */ /* 0x000fe2000c101524 */
[----:B------:R-:W-:Y:S01]  /*7b90*/  F2FP.F16.F32.PACK_AB R29, RZ, R29 ;  /* 0x0000001dff1d723e */ /* 0x000fe200000000ff */
[-C--:B------:R-:W-:Y:S01]  /*7ba0*/  FMUL R38, R38, R154.reuse ;  /* 0x0000009a26267220 */ /* 0x080fe20000400000 */
[----:B------:R-:W-:Y:S01]  /*7bb0*/  ISETP.GT.AND P2, PT, R3, 0x8, P1 ;  /* 0x000000080300780c */ /* 0x000fe20000f44270 */
[----:B------:R-:W-:Y:S01]  /*7bc0*/  @P4 STG.E.U16 desc[UR36][R6.64+0x2], R27 ;  /* 0x0000021b06004986 */ /* 0x000fe2000c101524 */
[----:B------:R-:W-:Y:S01]  /*7bd0*/  ISETP.GT.AND P1, PT, R0, 0x10, PT ;  /* 0x000000100000780c */ /* 0x000fe20003f24270 */
[----:B------:R-:W-:Y:S01]  /*7be0*/  FMUL R39, R39, R154 ;  /* 0x0000009a27277220 */ /* 0x000fe20000400000 */
[----:B------:R-:W-:Y:S01]  /*7bf0*/  F2FP.F16.F32.PACK_AB R30, RZ, R30 ;  /* 0x0000001eff1e723e */ /* 0x000fe200000000ff */
[----:B------:R-:W-:Y:S01]  /*7c00*/  @P5 STG.E.U16 desc[UR36][R4.64+0x10], R28 ;  /* 0x0000101c04005986 */ /* 0x000fe2000c101524 */
[C---:B------:R-:W-:Y:S01]  /*7c10*/  ISETP.GT.AND P4, PT, R3.reuse, RZ, P1 ;  /* 0x000000ff0300720c */ /* 0x040fe20000f84270 */
[-C--:B------:R-:W-:Y:S01]  /*7c20*/  FMUL R40, R40, R154.reuse ;  /* 0x0000009a28287220 */ /* 0x080fe20000400000 */
[----:B------:R-:W-:Y:S01]  /*7c30*/  F2FP.F16.F32.PACK_AB R31, RZ, R31 ;  /* 0x0000001fff1f723e */ /* 0x000fe200000000ff */
[----:B------:R-:W-:Y:S01]  /*7c40*/  @P3 STG.E.U16 desc[UR36][R4.64+0x12], R29 ;  /* 0x0000121d04003986 */ /* 0x000fe2000c101524 */
[----:B------:R-:W-:Y:S01]  /*7c50*/  ISETP.GT.AND P3, PT, R3, 0x8, P0 ;  /* 0x000000080300780c */ /* 0x000fe20000764270 */
[----:B------:R-:W-:Y:S01]  /*7c60*/  FMUL R41, R41, R154 ;  /* 0x0000009a29297220 */ /* 0x000fe20000400000 */
[----:B------:R-:W-:Y:S01]  /*7c70*/  ISETP.GT.AND P0, PT, R0, 0x11, PT ;  /* 0x000000110000780c */ /* 0x000fe20003f04270 */
[----:B------:R-:W-:Y:S01]  /*7c80*/  @P2 STG.E.U16 desc[UR36][R6.64+0x10], R30 ;  /* 0x0000101e06002986 */ /* 0x000fe2000c101524 */
[----:B------:R-:W-:Y:S01]  /*7c90*/  F2FP.F16.F32.PACK_AB R32, RZ, R32 ;  /* 0x00000020ff20723e */ /* 0x000fe200000000ff */
[-C--:B------:R-:W-:Y:S01]  /*7ca0*/  FMUL R42, R42, R154.reuse ;  /* 0x0000009a2a2a7220 */ /* 0x080fe20000400000 */
[----:B------:R-:W-:Y:S01]  /*7cb0*/  ISETP.GT.AND P5, PT, R3, RZ, P0 ;  /* 0x000000ff0300720c */ /* 0x000fe200007a4270 */
[-C--:B------:R-:W-:Y:S01]  /*7cc0*/  FMUL R43, R43, R154.reuse ;  /* 0x0000009a2b2b7220 */ /* 0x080fe20000400000 */
[----:B------:R-:W-:Y:S01]  /*7cd0*/  ISETP.GT.AND P2, PT, R3, 0x8, P1 ;  /* 0x000000080300780c */ /* 0x000fe20000f44270 */
[-C--:B------:R-:W-:Y:S01]  /*7ce0*/  FMUL R44, R44, R154.reuse ;  /* 0x0000009a2c2c7220 */ /* 0x080fe20000400000 */
[----:B------:R-:W-:Y:S01]  /*7cf0*/  ISETP.GT.AND P1, PT, R0, 0x18, PT ;  /* 0x000000180000780c */ /* 0x000fe20003f24270 */
[-C--:B------:R-:W-:Y:S01]  /*7d00*/  FMUL R45, R45, R154.reuse ;  /* 0x0000009a2d2d7220 */ /* 0x080fe20000400000 */
[----:B------:R-:W-:Y:S01]  /*7d10*/  F2FP.F16.F32.PACK_AB R33, RZ, R33 ;  /* 0x00000021ff21723e */ /* 0x000fe200000000ff */
[----:B------:R-:W-:Y:S01]  /*7d20*/  @P3 STG.E.U16 desc[UR36][R6.64+0x12], R31 ;  /* 0x0000121f06003986 */ /* 0x000fe2000c101524 */
[C---:B------:R-:W-:Y:S01]  /*7d30*/  ISETP.GT.AND P3, PT, R3.reuse, 0x8, P0 ;  /* 0x000000080300780c */ /* 0x040fe20000764270 */
[-C--:B------:R-:W-:Y:S01]  /*7d40*/  FMUL R46, R46, R154.reuse ;  /* 0x0000009a2e2e7220 */ /* 0x080fe20000400000 */
[----:B------:R-:W-:Y:S01]  /*7d50*/  ISETP.GT.AND P0, PT, R0, 0x19, PT ;  /* 0x000000190000780c */ /* 0x000fe20003f04270 */
[----:B------:R-:W-:Y:S01]  /*7d60*/  @P4 STG.E.U16 desc[UR36][R4.64+0x20], R32 ;  /* 0x0000202004004986 */ /* 0x000fe2000c101524 */
[----:B------:R-:W-:Y:S01]  /*7d70*/  ISETP.GT.AND P4, PT, R3, RZ, P1 ;  /* 0x000000ff0300720c */ /* 0x000fe20000f84270 */
[----:B------:R-:W-:Y:S01]  /*7d80*/  FMUL R47, R47, R154 ;  /* 0x0000009a2f2f7220 */ /* 0x000fe20000400000 */
[----:B------:R-:W-:Y:S01]  /*7d90*/  F2FP.F16.F32.PACK_AB R34, RZ, R34 ;  /* 0x00000022ff22723e */ /* 0x000fe200000000ff */
[----:B------:R-:W-:Y:S01]  /*7da0*/  @P5 STG.E.U16 desc[UR36][R4.64+0x22], R33 ;  /* 0x0000222104005986 */ /* 0x000fe2000c101524 */
[----:B------:R-:W-:Y:S01]  /*7db0*/  ISETP.GT.AND P5, PT, R3, RZ, P0 ;  /* 0x000000ff0300720c */ /* 0x000fe200007a4270 */
[----:B------:R-:W-:Y:S01]  /*7dc0*/  FMUL R48, R48, R154 ;  /* 0x0000009a30307220 */ /* 0x000fe20000400000 */
[----:B------:R-:W-:Y:S01]  /*7dd0*/  F2FP.F16.F32.PACK_AB R35, RZ, R35 ;  /* 0x00000023ff23723e */ /* 0x000fe200000000ff */
[----:B------:R-:W-:Y:S01]  /*7de0*/  @P2 STG.E.U16 desc[UR36][R6.64+0x20], R34 ;  /* 0x0000202206002986 */ /* 0x000fe2000c101524 */
[----:B------:R-:W-:Y:S01]  /*7df0*/  F2FP.F16.F32.PACK_AB R36, RZ, R36 ;  /* 0x00000024ff24723e */ /* 0x000fe200000000ff */
[-C--:B------:R-:W-:Y:S01]  /*7e00*/  FMUL R49, R49, R154.reuse ;  /* 0x0000009a31317220 */ /* 0x080fe20000400000 */
[C---:B------:R-:W-:Y:S01]  /*7e10*/  ISETP.GT.AND P2, PT, R3.reuse, 0x8, P1 ;  /* 0x000000080300780c */ /* 0x040fe20000f44270 */
[----:B------:R-:W-:Y:S01]  /*7e20*/  @P3 STG.E.U16 desc[UR36][R6.64+0x22], R35 ;  /* 0x0000222306003986 */ /* 0x000fe2000c101524 */
[----:B------:R-:W-:Y:S01]  /*7e30*/  ISETP.GT.AND P1, PT, R0, 0x20, PT ;  /* 0x000000200000780c */ /* 0x000fe20003f24270 */
[-C--:B------:R-:W-:Y:S01]  /*7e40*/  FMUL R50, R50, R154.reuse ;  /* 0x0000009a32327220 */ /* 0x080fe20000400000 */
[----:B------:R-:W-:Y:S01]  /*7e50*/  F2FP.F16.F32.PACK_AB R37, RZ, R37 ;  /* 0x00000025ff25723e */ /* 0x000fe200000000ff */
[----:B------:R-:W-:Y:S01]  /*7e60*/  @P4 STG.E.U16 desc[UR36][R4.64+0x30], R36 ;  /* 0x0000302404004986 */ /* 0x000fe2000c101524 */
[----:B------:R-:W-:Y:S01]  /*7e70*/  ISETP.GT.AND P3, PT, R3, 0x8, P0 ;  /* 0x000000080300780c */ /* 0x000fe20000764270 */
[-C--:B------:R-:W-:Y:S01]  /*7e80*/  FMUL R51, R51, R154.reuse ;  /* 0x0000009a33337220 */ /* 0x080fe20000400000 */
[----:B------:R-:W-:Y:S01]  /*7e90*/  ISETP.GT.AND P0, PT, R0, 0x21, PT ;  /* 0x000000210000780c */ /* 0x000fe20003f04270 */
[----:B------:R-:W-:Y:S01]  /*7ea0*/  @P5 STG.E.U16 desc[UR36][R4.64+0x32], R37 ;  /* 0x0000322504005986 */ /* 0x000fe2000c101524 */
[----:B------:R-:W-:Y:S01]  /*7eb0*/  ISETP.GT.AND P4, PT, R3, RZ, P1 ;  /* 0x000000ff0300720c */ /* 0x000fe20000f84270 */
[----:B------:R-:W-:Y:S01]  /*7ec0*/  FMUL R52, R52, R154 ;  /* 0x0000009a34347220 */ /* 0x000fe20000400000 */
[----:B------:R-:W-:Y:S01]  /*7ed0*/  F2FP.F16.F32.PACK_AB R38, RZ, R38 ;  /* 0x00000026ff26723e */ /* 0x000fe200000000ff */
[-C--:B------:R-:W-:Y:S01]  /*7ee0*/  FMUL R53, R53, R154.reuse ;  /* 0x0000009a35357220 */ /* 0x080fe20000400000 */
        /* <DEDUP_REMOVED lines=325> */
[----:B------:R-:W-:Y:S01]  /*9340*/  FMUL R151, R151, R154 ;  /* 0x0000009a97977220 */ /* 0x000fe20000400000 */
[----:B------:R-:W-:Y:S01]  /*9350*/  ISETP.GT.AND P2, PT, R3, 0x8, P1 ;  /* 0x000000080300780c */ /* 0x000fe20000f44270 */
[----:B------:R-:W-:Y:S01]  /*9360*/  @P3 STG.E.U16 desc[UR36][R6.64+0x132], R103 ;  /* 0x0001326706003986 */ /* 0x000fe2000c101524 */
[----:B------:R-:W-:-:S02]  /*9370*/  ISETP.GT.AND P1, PT, R0, 0xa8, PT ;  /* 0x000000a80000780c */ /* 0x000fc40003f24270 */
[----:B------:R-:W-:Y:S01]  /*9380*/  F2FP.F16.F32.PACK_AB R105, RZ, R105 ;  /* 0x00000069ff69723e */ /* 0x000fe200000000ff */
[----:B------:R-:W-:Y:S01]  /*9390*/  @P4 STG.E.U16 desc[UR36][R4.64+0x140], R104 ;  /* 0x0001406804004986 */ /* 0x000fe2000c101524 */
[C---:B------:R-:W-:Y:S02]  /*93a0*/  ISETP.GT.AND P3, PT, R3.reuse, 0x8, P0 ;  /* 0x000000080300780c */ /* 0x040fe40000764270 */
[----:B------:R-:W-:Y:S01]  /*93b0*/  ISETP.GT.AND P0, PT, R0, 0xa9, PT ;  /* 0x000000a90000780c */ /* 0x000fe20003f04270 */
[----:B------:R-:W-:Y:S01]  /*93c0*/  @P5 STG.E.U16 desc[UR36][R4.64+0x142], R105 ;  /* 0x0001426904005986 */ /* 0x000fe2000c101524 */
[C---:B------:R-:W-:Y:S02]  /*93d0*/  ISETP.GT.AND P4, PT, R3.reuse, RZ, P1 ;  /* 0x000000ff0300720c */ /* 0x040fe40000f84270 */
[----:B------:R-:W-:Y:S02]  /*93e0*/  F2FP.F16.F32.PACK_AB R106, RZ, R106 ;  /* 0x0000006aff6a723e */ /* 0x000fe400000000ff */
[----:B------:R-:W-:-:S02]  /*93f0*/  ISETP.GT.AND P5, PT, R3, RZ, P0 ;  /* 0x000000ff0300720c */ /* 0x000fc400007a4270 */
[----:B------:R-:W-:Y:S01]  /*9400*/  F2FP.F16.F32.PACK_AB R107, RZ, R107 ;  /* 0x0000006bff6b723e */ /* 0x000fe200000000ff */
[----:B------:R-:W-:Y:S01]  /*9410*/  @P2 STG.E.U16 desc[UR36][R6.64+0x140], R106 ;  /* 0x0001406a06002986 */ /* 0x000fe2000c101524 */
[----:B------:R-:W-:Y:S02]  /*9420*/  F2FP.F16.F32.PACK_AB R108, RZ, R108 ;  /* 0x0000006cff6c723e */ /* 0x000fe400000000ff */
[C---:B------:R-:W-:Y:S01]  /*9430*/  ISETP.GT.AND P2, PT, R3.reuse, 0x8, P1 ;  /* 0x000000080300780c */ /* 0x040fe20000f44270 */
[----:B------:R-:W-:Y:S01]  /*9440*/  @P3 STG.E.U16 desc[UR36][R6.64+0x142], R107 ;  /* 0x0001426b06003986 */ /* 0x000fe2000c101524 */
[----:B------:R-:W-:Y:S02]  /*9450*/  ISETP.GT.AND P1, PT, R0, 0xb0, PT ;  /* 0x000000b00000780c */ /* 0x000fe40003f24270 */
[----:B------:R-:W-:Y:S01]  /*9460*/  F2FP.F16.F32.PACK_AB R109, RZ, R109 ;  /* 0x0000006dff6d723e */ /* 0x000fe200000000ff */
[----:B------:R-:W-:Y:S01]  /*9470*/  @P4 STG.E.U16 desc[UR36][R4.64+0x150], R108 ;  /* 0x0001506c04004986 */ /* 0x000fe2000c101524 */
[----:B------:R-:W-:-:S02]  /*9480*/  ISETP.GT.AND P3, PT, R3, 0x8, P0 ;  /* 0x000000080300780c */ /* 0x000fc40000764270 */
[----:B------:R-:W-:Y:S01]  /*9490*/  ISETP.GT.AND P0, PT, R0, 0xb1, PT ;  /* 0x000000b10000780c */ /* 0x000fe20003f04270 */
[----:B------:R-:W-:Y:S01]  /*94a0*/  @P5 STG.E.U16 desc[UR36][R4.64+0x152], R109 ;  /* 0x0001526d04005986 */ /* 0x000fe2000c101524 */
[C---:B------:R-:W-:Y:S02]  /*94b0*/  ISETP.GT.AND P4, PT, R3.reuse, RZ, P1 ;  /* 0x000000ff0300720c */ /* 0x040fe40000f84270 */
[----:B------:R-:W-:Y:S02]  /*94c0*/  F2FP.F16.F32.PACK_AB R110, RZ, R110 ;  /* 0x0000006eff6e723e */ /* 0x000fe400000000ff */
[----:B------:R-:W-:Y:S02]  /*94d0*/  ISETP.GT.AND P5, PT, R3, RZ, P0 ;  /* 0x000000ff0300720c */ /* 0x000fe400007a4270 */
[----:B------:R-:W-:Y:S01]  /*94e0*/  F2FP.F16.F32.PACK_AB R111, RZ, R111 ;  /* 0x0000006fff6f723e */ /* 0x000fe200000000ff */
[----:B------:R-:W-:Y:S01]  /*94f0*/  @P2 STG.E.U16 desc[UR36][R6.64+0x150], R110 ;  /* 0x0001506e06002986 */ /* 0x000fe2000c101524 */
[----:B------:R-:W-:-:S02]  /*9500*/  F2FP.F16.F32.PACK_AB R112, RZ, R112 ;  /* 0x00000070ff70723e */ /* 0x000fc400000000ff */
[C---:B------:R-:W-:Y:S01]  /*9510*/  ISETP.GT.AND P2, PT, R3.reuse, 0x8, P1 ;  /* 0x000000080300780c */ /* 0x040fe20000f44270 */
[----:B------:R-:W-:Y:S01]  /*9520*/  @P3 STG.E.U16 desc[UR36][R6.64+0x152], R111 ;  /* 0x0001526f06003986 */ /* 0x000fe2000c101524 */
[C---:B------:R-:W-:Y:S02]  /*9530*/  ISETP.GT.AND P1, PT, R0.reuse, 0xb8, PT ;  /* 0x000000b80000780c */ /* 0x040fe40003f24270 */
[----:B------:R-:W-:Y:S01]  /*9540*/  F2FP.F16.F32.PACK_AB R113, RZ, R113 ;  /* 0x00000071ff71723e */ /* 0x000fe200000000ff */
[----:B------:R-:W-:Y:S01]  /*9550*/  @P4 STG.E.U16 desc[UR36][R4.64+0x160], R112 ;  /* 0x0001607004004986 */ /* 0x000fe2000c101524 */
[C---:B------:R-:W-:Y:S02]  /*9560*/  ISETP.GT.AND P3, PT, R3.reuse, 0x8, P0 ;  /* 0x000000080300780c */ /* 0x040fe40000764270 */
[----:B------:R-:W-:Y:S01]  /*9570*/  ISETP.GT.AND P0, PT, R0, 0xb9, PT ;  /* 0x000000b90000780c */ /* 0x000fe20003f04270 */
[----:B------:R-:W-:Y:S01]  /*9580*/  @P5 STG.E.U16 desc[UR36][R4.64+0x162], R113 ;  /* 0x0001627104005986 */ /* 0x000fe2000c101524 */
[----:B------:R-:W-:-:S02]  /*9590*/  ISETP.GT.AND P4, PT, R3, RZ, P1 ;  /* 0x000000ff0300720c */ /* 0x000fc40000f84270 */
[----:B------:R-:W-:Y:S02]  /*95a0*/  F2FP.F16.F32.PACK_AB R114, RZ, R114 ;  /* 0x00000072ff72723e */ /* 0x000fe400000000ff */
[C---:B------:R-:W-:Y:S02]  /*95b0*/  ISETP.GT.AND P5, PT, R3.reuse, RZ, P0 ;  /* 0x000000ff0300720c */ /* 0x040fe400007a4270 */
[----:B------:R-:W-:Y:S01]  /*95c0*/  F2FP.F16.F32.PACK_AB R115, RZ, R115 ;  /* 0x00000073ff73723e */ /* 0x000fe200000000ff */
[----:B------:R-:W-:Y:S01]  /*95d0*/  @P2 STG.E.U16 desc[UR36][R6.64+0x160], R114 ;  /* 0x0001607206002986 */ /* 0x000fe2000c101524 */
[----:B------:R-:W-:Y:S02]  /*95e0*/  F2FP.F16.F32.PACK_AB R116, RZ, R116 ;  /* 0x00000074ff74723e */ /* 0x000fe400000000ff */
        /* <DEDUP_REMOVED lines=65> */
[----:B------:R-:W-:Y:S02]  /*9a00*/  ISETP.GT.AND P5, PT, R3, RZ, P0 ;  /* 0x000000ff0300720c */ /* 0x000fe400007a4270 */
[----:B------:R-:W-:Y:S02]  /*9a10*/  F2FP.F16.F32.PACK_AB R134, RZ, R134 ;  /* 0x00000086ff86723e */ /* 0x000fe400000000ff */
[----:B------:R-:W-:Y:S02]  /*9a20*/  F2FP.F16.F32.PACK_AB R135, RZ, R135 ;  /* 0x00000087ff87723e */ /* 0x000fe400000000ff */
[----:B------:R-:W-:Y:S01]  /*9a30*/  F2FP.F16.F32.PACK_AB R136, RZ, R136 ;  /* 0x00000088ff88723e */ /* 0x000fe200000000ff */
[----:B------:R-:W-:Y:S01]  /*9a40*/  @P2 STG.E.U16 desc[UR36][R6.64+0x1b0], R134 ;  /* 0x0001b08606002986 */ /* 0x000fe2000c101524 */
[----:B------:R-:W-:-:S02]  /*9a50*/  F2FP.F16.F32.PACK_AB R137, RZ, R137 ;  /* 0x00000089ff89723e */ /* 0x000fc400000000ff */
[C---:B------:R-:W-:Y:S01]  /*9a60*/  ISETP.GT.AND P1, PT, R3.reuse, 0x8, P1 ;  /* 0x000000080300780c */ /* 0x040fe20000f24270 */
[----:B------:R-:W-:Y:S01]  /*9a70*/  @P3 STG.E.U16 desc[UR36][R6.64+0x1b2], R135 ;  /* 0x0001b28706003986 */ /* 0x000fe2000c101524 */
[C---:B------:R-:W-:Y:S02]  /*9a80*/  ISETP.GT.AND P2, PT, R3.reuse, 0x8, P0 ;  /* 0x000000080300780c */ /* 0x040fe40000744270 */
[C---:B------:R-:W-:Y:S01]  /*9a90*/  ISETP.GT.AND P0, PT, R0.reuse, 0xe9, PT ;  /* 0x000000e90000780c */ /* 0x040fe20003f04270 */
[----:B------:R-:W-:Y:S01]  /*9aa0*/  @P4 STG.E.U16 desc[UR36][R4.64+0x1c0], R136 ;  /* 0x0001c08804004986 */ /* 0x000fe2000c101524 */
[----:B------:R-:W-:Y:S02]  /*9ab0*/  ISETP.GT.AND P4, PT, R0, 0xe8, PT ;  /* 0x000000e80000780c */ /* 0x000fe40003f84270 */
[----:B------:R-:W-:Y:S01]  /*9ac0*/  F2FP.F16.F32.PACK_AB R138, RZ, R138 ;  /* 0x0000008aff8a723e */ /* 0x000fe200000000ff */
[----:B------:R-:W-:Y:S01]  /*9ad0*/  @P5 STG.E.U16 desc[UR36][R4.64+0x1c2], R137 ;  /* 0x0001c28904005986 */ /* 0x000fe2000c101524 */
[----:B------:R-:W-:-:S02]  /*9ae0*/  ISETP.GT.AND P5, PT, R3, RZ, P4 ;  /* 0x000000ff0300720c */ /* 0x000fc400027a4270 */
[----:B------:R-:W-:Y:S01]  /*9af0*/  F2FP.F16.F32.PACK_AB R139, RZ, R139 ;  /* 0x0000008bff8b723e */ /* 0x000fe200000000ff */
[----:B------:R-:W-:Y:S01]  /*9b00*/  @P1 STG.E.U16 desc[UR36][R6.64+0x1c0], R138 ;  /* 0x0001c08a06001986 */ /* 0x000fe2000c101524 */
[----:B------:R-:W-:Y:S02]  /*9b10*/  F2FP.F16.F32.PACK_AB R140, RZ, R140 ;  /* 0x0000008cff8c723e */ /* 0x000fe400000000ff */
[C---:B------:R-:W-:Y:S01]  /*9b20*/  ISETP.GT.AND P3, PT, R3.reuse, RZ, P0 ;  /* 0x000000ff0300720c */ /* 0x040fe20000764270 */
[----:B------:R-:W-:Y:S01]  /*9b30*/  @P2 STG.E.U16 desc[UR36][R6.64+0x1c2], R139 ;  /* 0x0001c28b06002986 */ /* 0x000fe2000c101524 */
[C---:B------:R-:W-:Y:S02]  /*9b40*/  ISETP.GT.AND P4, PT, R3.reuse, 0x8, P4 ;  /* 0x000000080300780c */ /* 0x040fe40002784270 */
[----:B------:R-:W-:Y:S02]  /*9b50*/  F2FP.F16.F32.PACK_AB R141, RZ, R141 ;  /* 0x0000008dff8d723e */ /* 0x000fe400000000ff */
[----:B------:R-:W-:Y:S01]  /*9b60*/  F2FP.F16.F32.PACK_AB R142, RZ, R142 ;  /* 0x0000008eff8e723e */ /* 0x000fe200000000ff */
[----:B------:R-:W-:Y:S01]  /*9b70*/  @P5 STG.E.U16 desc[UR36][R4.64+0x1d0], R140 ;  /* 0x0001d08c04005986 */ /* 0x000fe2000c101524 */
[----:B------:R-:W-:-:S02]  /*9b80*/  ISETP.GT.AND P5, PT, R3, 0x8, P0 ;  /* 0x000000080300780c */ /* 0x000fc400007a4270 */
[----:B------:R-:W-:Y:S02]  /*9b90*/  F2FP.F16.F32.PACK_AB R143, RZ, R143 ;  /* 0x0000008fff8f723e */ /* 0x000fe400000000ff */
[C---:B------:R-:W-:Y:S01]  /*9ba0*/  ISETP.GT.AND P0, PT, R0.reuse, 0xf1, PT ;  /* 0x000000f10000780c */ /* 0x040fe20003f04270 */
[----:B------:R-:W-:Y:S01]  /*9bb0*/  @P3 STG.E.U16 desc[UR36][R4.64+0x1d2], R141 ;  /* 0x0001d28d04003986 */ /* 0x000fe2000c101524 */
[----:B------:R-:W-:Y:S02]  /*9bc0*/  ISETP.GT.AND P3, PT, R0, 0xf0, PT ;  /* 0x000000f00000780c */ /* 0x000fe40003f64270 */
[----:B------:R-:W-:Y:S01]  /*9bd0*/  F2FP.F16.F32.PACK_AB R144, RZ, R144 ;  /* 0x00000090ff90723e */ /* 0x000fe200000000ff */
[----:B------:R-:W-:Y:S01]  /*9be0*/  @P4 STG.E.U16 desc[UR36][R6.64+0x1d0], R142 ;  /* 0x0001d08e06004986 */ /* 0x000fe2000c101524 */
[C---:B------:R-:W-:Y:S02]  /*9bf0*/  ISETP.GT.AND P4, PT, R3.reuse, RZ, P3 ;  /* 0x000000ff0300720c */ /* 0x040fe40001f84270 */
[C---:B------:R-:W-:Y:S01]  /*9c00*/  ISETP.GT.AND P3, PT, R3.reuse, 0x8, P3 ;  /* 0x000000080300780c */ /* 0x040fe20001f64270 */
[----:B------:R-:W-:Y:S01]  /*9c10*/  @P5 STG.E.U16 desc[UR36][R6.64+0x1d2], R143 ;  /* 0x0001d28f06005986 */ /* 0x000fe2000c101524 */
[----:B------:R-:W-:-:S02]  /*9c20*/  ISETP.GT.AND P5, PT, R3, RZ, P0 ;  /* 0x000000ff0300720c */ /* 0x000fc400007a4270 */
[----:B------:R-:W-:Y:S02]  /*9c30*/  F2FP.F16.F32.PACK_AB R145, RZ, R145 ;  /* 0x00000091ff91723e */ /* 0x000fe400000000ff */
[C---:B------:R-:W-:Y:S02]  /*9c40*/  ISETP.GT.AND P0, PT, R3.reuse, 0x8, P0 ;  /* 0x000000080300780c */ /* 0x040fe40000704270 */
[C---:B------:R-:W-:Y:S02]  /*9c50*/  ISETP.GT.AND P1, PT, R0.reuse, 0xf9, PT ;  /* 0x000000f90000780c */ /* 0x040fe40003f24270 */
[----:B------:R-:W-:Y:S01]  /*9c60*/  ISETP.GT.AND P2, PT, R0, 0xf8, PT ;  /* 0x000000f80000780c */ /* 0x000fe20003f44270 */
[----:B------:R-:W-:Y:S01]  /*9c70*/  @P4 STG.E.U16 desc[UR36][R4.64+0x1e0], R144 ;  /* 0x0001e09004004986 */ /* 0x000fe2000c101524 */
[C---:B------:R-:W-:Y:S01]  /*9c80*/  ISETP.GT.AND P4, PT, R3.reuse, RZ, P1 ;  /* 0x000000ff0300720c */ /* 0x040fe20000f84270 */
[----:B------:R-:W-:Y:S01]  /*9c90*/  @P3 IMAD.MOV.U32 R2, RZ, RZ, R6 ;  /* 0x000000ffff023224 */ /* 0x000fe200078e0006 */
[C---:B------:R-:W-:Y:S01]  /*9ca0*/  ISETP.GT.AND P1, PT, R3.reuse, 0x8, P1 ;  /* 0x000000080300780c */ /* 0x040fe20000f24270 */
[----:B------:R-:W-:Y:S01]  /*9cb0*/  @P5 STG.E.U16 desc[UR36][R4.64+0x1e2], R145 ;  /* 0x0001e29104005986 */ /* 0x000fe2000c101524 */
[----:B------:R-:W-:-:S02]  /*9cc0*/  ISETP.GT.AND P5, PT, R3, RZ, P2 ;  /* 0x000000ff0300720c */ /* 0x000fc400017a4270 */
[----:B------:R-:W-:Y:S01]  /*9cd0*/  ISETP.GT.AND P2, PT, R3, 0x8, P2 ;  /* 0x000000080300780c */ /* 0x000fe20001744270 */
[----:B------:R-:W-:Y:S01]  /*9ce0*/  @P3 IMAD.MOV.U32 R3, RZ, RZ, R7 ;  /* 0x000000ffff033224 */ /* 0x000fe200078e0007 */
[----:B------:R-:W-:Y:S02]  /*9cf0*/  F2FP.F16.F32.PACK_AB R146, RZ, R146 ;  /* 0x00000092ff92723e */ /* 0x000fe400000000ff */
[----:B------:R-:W-:Y:S02]  /*9d00*/  F2FP.F16.F32.PACK_AB R147, RZ, R147 ;  /* 0x00000093ff93723e */ /* 0x000fe400000000ff */
[----:B------:R-:W-:Y:S01]  /*9d10*/  F2FP.F16.F32.PACK_AB R148, RZ, R148 ;  /* 0x00000094ff94723e */ /* 0x000fe200000000ff */
[----:B------:R0:W-:Y:S01]  /*9d20*/  @P3 STG.E.U16 desc[UR36][R2.64+0x1e0], R146 ;  /* 0x0001e09202003986 */ /* 0x0001e2000c101524 */
[----:B------:R-:W-:Y:S02]  /*9d30*/  F2FP.F16.F32.PACK_AB R149, RZ, R149 ;  /* 0x00000095ff95723e */ /* 0x000fe400000000ff */
[----:B------:R-:W-:-:S02]  /*9d40*/  F2FP.F16.F32.PACK_AB R150, RZ, R150 ;  /* 0x00000096ff96723e */ /* 0x000fc400000000ff */
[----:B------:R-:W-:Y:S01]  /*9d50*/  F2FP.F16.F32.PACK_AB R151, RZ, R151 ;  /* 0x00000097ff97723e */ /* 0x000fe200000000ff */
[----:B0-----:R-:W-:Y:S02]  /*9d60*/  @P0 IMAD.MOV.U32 R2, RZ, RZ, R6 ;  /* 0x000000ffff020224 */ /* 0x001fe400078e0006 */
[----:B------:R-:W-:-:S05]  /*9d70*/  @P0 IMAD.MOV.U32 R3, RZ, RZ, R7 ;  /* 0x000000ffff030224 */ /* 0x000fca00078e0007 */
[----:B------:R0:W-:Y:S02]  /*9d80*/  @P0 STG.E.U16 desc[UR36][R2.64+0x1e2], R147 ;  /* 0x0001e29302000986 */ /* 0x0001e4000c101524 */
[----:B0-----:R-:W-:Y:S02]  /*9d90*/  @P5 IMAD.MOV.U32 R2, RZ, RZ, R4 ;  /* 0x000000ffff025224 */ /* 0x001fe400078e0004 */
[----:B------:R-:W-:-:S05]  /*9da0*/  @P5 IMAD.MOV.U32 R3, RZ, RZ, R5 ;  /* 0x000000ffff035224 */ /* 0x000fca00078e0005 */
[----:B------:R0:W-:Y:S04]  /*9db0*/  @P5 STG.E.U16 desc[UR36][R2.64+0x1f0], R148 ;  /* 0x0001f09402005986 */ /* 0x0001e8000c101524 */
[----:B------:R1:W-:Y:S01]  /*9dc0*/  @P4 STG.E.U16 desc[UR36][R4.64+0x1f2], R149 ;  /* 0x0001f29504004986 */ /* 0x0003e2000c101524 */
[----:B0-----:R-:W-:Y:S02]  /*9dd0*/  @P2 IMAD.MOV.U32 R2, RZ, RZ, R6 ;  /* 0x000000ffff022224 */ /* 0x001fe400078e0006 */
[----:B------:R-:W-:-:S05]  /*9de0*/  @P2 IMAD.MOV.U32 R3, RZ, RZ, R7 ;  /* 0x000000ffff032224 */ /* 0x000fca00078e0007 */
[----:B------:R1:W-:Y:S04]  /*9df0*/  @P2 STG.E.U16 desc[UR36][R2.64+0x1f0], R150 ;  /* 0x0001f09602002986 */ /* 0x0003e8000c101524 */
[----:B------:R1:W-:Y:S02]  /*9e00*/  @P1 STG.E.U16 desc[UR36][R6.64+0x1f2], R151 ;  /* 0x0001f29706001986 */ /* 0x0003e4000c101524 */
.L_x_291:
[----:B------:R-:W-:Y:S05]  /*9e10*/  BSYNC B0 ;  /* 0x0000000000007941 */ /* 0x000fea0003800000 */
.L_x_37:
[----:B01----:R-:W2:Y:S01]  /*9e20*/  LDL.64 R2, [R1] ;  /* 0x0000000001027983 */ /* 0x003ea20000100a00 */
[----:B------:R-:W-:Y:S01]  /*9e30*/  ULDC.64 UR4, c[0x0][0x650] ;  /* 0x0001940000047ab9 */ /* 0x000fe20000000a00 */
[----:B------:R0:W-:Y:S01]  /*9e40*/  SYNCS.ARRIVE.TRANS64.A1T0 RZ, [R162+UR45], RZ ;  /* 0x000000ffa2ff79a7 */ /* 0x0001e2000810002d */
[----:B------:R-:W-:Y:S01]  /*9e50*/  PRMT R0, RZ, 0x7610, R0 ;  /* 0x00007610ff007816 */ /* 0x000fe20000000000 */
[----:B-----5:R-:W-:Y:S02]  /*9e60*/  IMAD.MOV.U32 R19, RZ, RZ, -0x1 ;  /* 0xffffffffff137424 */ /* 0x020fe400078e00ff */
[----:B------:R-:W-:Y:S01]  /*9e70*/  IMAD.MOV.U32 R22, RZ, RZ, -0x1 ;  /* 0xffffffffff167424 */ /* 0x000fe200078e00ff */
[----:B--2---:R-:W-:-:S04]  /*9e80*/  LEA R18, P0, R2, R18, 0x1 ;  /* 0x0000001202127211 */ /* 0x004fc800078008ff */
[----:B------:R-:W-:Y:S01]  /*9e90*/  LEA.HI.X R17, R2, R17, R23, 0x1, P0 ;  /* 0x0000001102117211 */ /* 0x000fe200000f0c17 */
[----:B------:R-:W-:Y:S01]  /*9ea0*/  IMAD.MOV.U32 R2, RZ, RZ, -0x1 ;  /* 0xffffffffff027424 */ /* 0x000fe200078e00ff */
[----:B------:R-:W-:-:S04]  /*9eb0*/  ISETP.GE.U32.AND P0, PT, R18, UR4, PT ;  /* 0x0000000412007c0c */ /* 0x000fc8000bf06070 */
[----:B------:R-:W-:-:S13]  /*9ec0*/  ISETP.GE.U32.AND.EX P0, PT, R17, UR5, PT, P0 ;  /* 0x0000000511007c0c */ /* 0x000fda000bf06100 */
[----:B0-----:R-:W-:Y:S05]  /*9ed0*/  @P0 BRA `(.L_x_292) ;  /* 0x0000000400700947 */ /* 0x001fea0003800000 */
[----:B------:R-:W0:Y:S01]  /*9ee0*/  S2R R10, SR_CTAID.X ;  /* 0x00000000000a7919 */ /* 0x000e220000002500 */
[----:B------:R-:W1:Y:S01]  /*9ef0*/  LDC.64 R8, c[0x0][0x628] ;  /* 0x00018a00ff087b82 */ /* 0x000e620000000a00 */
[----:B------:R-:W-:Y:S01]  /*9f00*/  ULDC UR4, c[0x0][0x150] ;  /* 0x0000540000047ab9 */ /* 0x000fe20000000800 */
[----:B---34-:R-:W-:Y:S01]  /*9f10*/  IMAD.MOV.U32 R6, RZ, RZ, R18 ;  /* 0x000000ffff067224 */ /* 0x018fe200078e0012 */
[----:B------:R-:W2:Y:S01]  /*9f20*/  S2R R20, SR_CTAID.Y ;  /* 0x0000000000147919 */ /* 0x000ea20000002600 */
[----:B------:R-:W-:-:S04]  /*9f30*/  IMAD.MOV.U32 R7, RZ, RZ, R17 ;  /* 0x000000ffff077224 */ /* 0x000fc800078e0011 */
[----:B------:R-:W3:Y:S08]  /*9f40*/  LDC R15, c[0x0][0x144] ;  /* 0x00005100ff0f7b82 */ /* 0x000ef00000000800 */
[----:B------:R-:W4:Y:S08]  /*9f50*/  LDC R0, c[0x0][0x630] ;  /* 0x00018c00ff007b82 */ /* 0x000f300000000800 */
[----:B------:R-:W2:Y:S01]  /*9f60*/  LDC.64 R12, c[0x0][0x620] ;  /* 0x00018800ff0c7b82 */ /* 0x000ea20000000a00 */
[----:B-1----:R-:W-:-:S04]  /*9f70*/  ISETP.NE.U32.AND P0, PT, R8, RZ, PT ;  /* 0x000000ff0800720c */ /* 0x002fc80003f05070 */
[----:B------:R-:W-:Y:S02]  /*9f80*/  ISETP.NE.AND.EX P0, PT, R9, RZ, PT, P0 ;  /* 0x000000ff0900720c */ /* 0x000fe40003f05300 */
[----:B0-----:R-:W-:-:S05]  /*9f90*/  I2FP.F32.U32 R2, R10 ;  /* 0x0000000a00027245 */ /* 0x001fca0000201000 */
[----:B------:R-:W-:-:S04]  /*9fa0*/  FMUL R2, R2, UR4 ;  /* 0x0000000402027c20 */ /* 0x000fc80008400000 */
[----:B------:R0:W1:Y:S02]  /*9fb0*/  F2I.U32.TRUNC.NTZ R14, R2 ;  /* 0x00000002000e7305 */ /* 0x000064000020f000 */
[----:B---34-:R-:W-:Y:S05]  /*9fc0*/  @!P0 BRA `(.L_x_293) ;  /* 0x0000000000288947 */ /* 0x018fea0003800000 */
[----:B------:R-:W3:Y:S02]  /*9fd0*/  LDC R3, c[0x0][0x634] ;  /* 0x00018d00ff037b82 */ /* 0x000ee40000000800 */
[----:B---3--:R-:W-:-:S05]  /*9fe0*/  IADD3 R7, P0, R18, R3, RZ ;  /* 0x0000000312077210 */ /* 0x008fca0007f1e0ff */
[----:B------:R-:W-:-:S04]  /*9ff0*/  IMAD.X R11, RZ, RZ, R17, P0 ;  /* 0x000000ffff0b7224 */ /* 0x000fc800000e0611 */
[----:B0-----:R-:W-:-:S04]  /*a000*/  IMAD.WIDE.U32 R2, R11, R8, RZ ;  /* 0x000000080b027225 */ /* 0x001fc800078e00ff */
[----:B------:R-:W-:-:S04]  /*a010*/  IMAD.WIDE.U32 R4, P0, R7, R9, R2 ;  /* 0x0000000907047225 */ /* 0x000fc80007800002 */
[----:B------:R-:W-:-:S04]  /*a020*/  IMAD.WIDE.U32 R2, R7, R8, RZ ;  /* 0x0000000807027225 */ /* 0x000fc800078e00ff */
[----:B------:R-:W-:Y:S01]  /*a030*/  IMAD.X R7, RZ, RZ, RZ, P0 ;  /* 0x000000ffff077224 */ /* 0x000fe200000e06ff */
[----:B------:R-:W-:Y:S01]  /*a040*/  IADD3 RZ, P0, R3, R4, RZ ;  /* 0x0000000403ff7210 */ /* 0x000fe20007f1e0ff */
[----:B------:R-:W-:-:S04]  /*a050*/  IMAD.MOV.U32 R6, RZ, RZ, R5 ;  /* 0x000000ffff067224 */ /* 0x000fc800078e0005 */
[----:B------:R-:W-:-:S08]  /*a060*/  IMAD.WIDE.U32.X R6, R11, R9, R6, P0 ;  /* 0x000000090b067225 */ /* 0x000fd000000e0406 */
.L_x_293:
[----:B------:R-:W3:Y:S01]  /*a070*/  LDC.64 R26, c[0x0][0x640] ;  /* 0x00019000ff1a7b82 */ /* 0x000ee20000000a00 */
[-C--:B------:R-:W-:Y:S01]  /*a080*/  SHF.R.U64 R11, R6, R0.reuse, R7 ;  /* 0x00000000060b7219 */ /* 0x080fe20000001207 */
[----:B------:R-:W-:Y:S01]  /*a090*/  IMAD.MOV.U32 R19, RZ, RZ, R17 ;  /* 0x000000ffff137224 */ /* 0x000fe200078e0011 */
[----:B------:R-:W-:Y:S01]  /*a0a0*/  SHF.R.U32.HI R0, RZ, R0, R7 ;  /* 0x00000000ff007219 */ /* 0x000fe20000011607 */
[----:B-1----:R-:W-:Y:S01]  /*a0b0*/  IMAD.MOV R14, RZ, RZ, -R14 ;  /* 0x000000ffff0e7224 */ /* 0x002fe200078e0a0e */
[----:B------:R-:W-:Y:S01]  /*a0c0*/  IADD3 R5, P0, RZ, -R11, RZ ;  /* 0x8000000bff057210 */ /* 0x000fe20007f1e0ff */
[----:B------:R-:W-:Y:S01]  /*a0d0*/  ULDC UR4, c[0x0][0x154] ;  /* 0x0000550000047ab9 */ /* 0x000fe20000000800 */
[----:B------:R-:W-:Y:S01]  /*a0e0*/  IMAD.MOV.U32 R7, RZ, RZ, 0x1 ;  /* 0x00000001ff077424 */ /* 0x000fe200078e00ff */
[----:B------:R-:W1:Y:S01]  /*a0f0*/  LDC R4, c[0x0][0x618] ;  /* 0x00018600ff047b82 */ /* 0x000e620000000800 */
[----:B------:R-:W-:Y:S02]  /*a100*/  IMAD R22, R15, R14, R10 ;  /* 0x0000000e0f167224 */ /* 0x000fe400078e020a */
[----:B------:R-:W-:-:S04]  /*a110*/  IMAD.X R3, RZ, RZ, ~R0, P0 ;  /* 0x000000ffff037224 */ /* 0x000fc800000e0e00 */
[-C--:B--2---:R-:W-:Y:S01]  /*a120*/  IMAD R0, R3, R12.reuse, RZ ;  /* 0x0000000c03007224 */ /* 0x084fe200078e02ff */
[----:B------:R-:W2:Y:S01]  /*a130*/  LDC R6, c[0x0][0x608] ;  /* 0x00018200ff067b82 */ /* 0x000ea20000000800 */
[----:B0-----:R-:W-:-:S04]  /*a140*/  IMAD.WIDE.U32 R2, R5, R12, R18 ;  /* 0x0000000c05027225 */ /* 0x001fc800078e0012 */
[----:B------:R-:W-:Y:S01]  /*a150*/  IMAD R5, R5, R13, R0 ;  /* 0x0000000d05057224 */ /* 0x000fe200078e0200 */
[----:B------:R-:W-:Y:S02]  /*a160*/  I2FP.F32.U32 R0, R20 ;  /* 0x0000001400007245 */ /* 0x000fe40000201000 */
[----:B------:R-:W0:Y:S01]  /*a170*/  LDC R24, c[0x0][0x658] ;  /* 0x00019600ff187b82 */ /* 0x000e220000000800 */
[----:B------:R-:W-:Y:S01]  /*a180*/  IMAD.IADD R3, R3, 0x1, R5 ;  /* 0x0000000103037824 */ /* 0x000fe200078e0205 */
[----:B---3--:R-:W-:Y:S01]  /*a190*/  ISETP.NE.U32.AND P0, PT, R26, RZ, PT ;  /* 0x000000ff1a00720c */ /* 0x008fe20003f05070 */
[----:B------:R-:W-:Y:S01]  /*a1a0*/  FMUL R0, R0, UR4 ;  /* 0x0000000400007c20 */ /* 0x000fe20008400000 */
[----:B------:R-:W-:Y:S02]  /*a1b0*/  IMAD.MOV.U32 R5, RZ, RZ, -0x1 ;  /* 0xffffffffff057424 */ /* 0x000fe400078e00ff */
[----:B------:R-:W-:Y:S01]  /*a1c0*/  ISETP.NE.AND.EX P0, PT, R27, RZ, PT, P0 ;  /* 0x000000ff1b00720c */ /* 0x000fe20003f05300 */
[----:B------:R3:W4:Y:S01]  /*a1d0*/  F2I.U32.TRUNC.NTZ R12, R0 ;  /* 0x00000000000c7305 */ /* 0x000722000020f000 */
[----:B------:R-:W3:Y:S01]  /*a1e0*/  LDC R15, c[0x0][0x148] ;  /* 0x00005200ff0f7b82 */ /* 0x000ee20000000800 */
[----:B-1----:R-:W-:-:S02]  /*a1f0*/  SHF.R.U64 R10, R2, R4, R3 ;  /* 0x00000004020a7219 */ /* 0x002fc40000001203 */
[----:B------:R-:W-:-:S05]  /*a200*/  SHF.R.U32.HI R3, RZ, R4, R3 ;  /* 0x00000004ff037219 */ /* 0x000fca0000011603 */
[----:B------:R-:W1:Y:S01]  /*a210*/  LDC R14, c[0x0][0x600] ;  /* 0x00018000ff0e7b82 */ /* 0x000e620000000800 */
[-CC-:B--2---:R-:W-:Y:S02]  /*a220*/  SHF.R.U64 R8, R10, R6.reuse, R3.reuse ;  /* 0x000000060a087219 */ /* 0x184fe40000001203 */
[----:B------:R-:W-:-:S05]  /*a230*/  SHF.R.U32.HI R3, RZ, R6, R3 ;  /* 0x00000006ff037219 */ /* 0x000fca0000011603 */
[----:B------:R-:W2:Y:S01]  /*a240*/  LDC R21, c[0x0][0x648] ;  /* 0x00019200ff157b82 */ /* 0x000ea20000000800 */
[-CC-:B0-----:R-:W-:Y:S02]  /*a250*/  SHF.R.U64 R13, R8, R24.reuse, R3.reuse ;  /* 0x00000018080d7219 */ /* 0x181fe40000001203 */
[-C--:B------:R-:W-:Y:S02]  /*a260*/  SHF.L.U32 R5, R5, R24.reuse, RZ ;  /* 0x0000001805057219 */ /* 0x080fe400000006ff */
[-C--:B------:R-:W-:Y:S01]  /*a270*/  SHF.R.U32.HI R3, RZ, R24.reuse, R3 ;  /* 0x00000018ff037219 */ /* 0x080fe20000011603 */
[----:B------:R-:W-:Y:S01]  /*a280*/  IMAD.MOV.U32 R2, RZ, RZ, R13 ;  /* 0x000000ffff027224 */ /* 0x000fe200078e000d */
[----:B------:R-:W-:Y:S01]  /*a290*/  SHF.L.U32 R24, R7, R24, RZ ;  /* 0x0000001807187219 */ /* 0x000fe200000006ff */
[----:B------:R-:W0:Y:S01]  /*a2a0*/  LDC R25, c[0x0][0x638] ;  /* 0x00018e00ff197b82 */ /* 0x000e220000000800 */
[----:B------:R-:W-:-:S07]  /*a2b0*/  LOP3.LUT R19, RZ, R5, RZ, 0x33, !PT ;  /* 0x00000005ff137212 */ /* 0x000fce00078e33ff */
[----:B------:R-:W0:Y:S01]  /*a2c0*/  LDC R28, c[0x0][0x610] ;  /* 0x00018400ff1c7b82 */ /* 0x000e220000000800 */
[----:B----4-:R-:W-:Y:S05]  /*a2d0*/  @!P0 BRA `(.L_x_294) ;  /* 0x0000000000288947 */ /* 0x010fea0003800000 */
[----:B---3--:R-:W3:Y:S02]  /*a2e0*/  LDC R0, c[0x0][0x64c] ;  /* 0x00019300ff007b82 */ /* 0x008ee40000000800 */
[----:B---3--:R-:W-:-:S05]  /*a2f0*/  IADD3 R7, P0, R13, R0, RZ ;  /* 0x000000000d077210 */ /* 0x008fca0007f1e0ff */
        /* <DEDUP_REMOVED lines=8> */
.L_x_294:
[----:B------:R-:W4:Y:S01]  /*a380*/  LDC R4, c[0x0][0x65c] ;  /* 0x00019700ff047b82 */ /* 0x000f220000000800 */
[----:B--23--:R-:W-:Y:S01]  /*a390*/  SHF.R.U64 R0, R2, R21, R3 ;  /* 0x0000001502007219 */ /* 0x00cfe20000001203 */
[----:B-1----:R-:W-:Y:S01]  /*a3a0*/  VIADD R3, R14, 0xffffffff ;  /* 0xffffffff0e037836 */ /* 0x002fe20000000000 */
[----:B------:R-:W-:Y:S01]  /*a3b0*/  LOP3.LUT R19, R8, R19, RZ, 0xc0, !PT ;  /* 0x0000001308137212 */ /* 0x000fe200078ec0ff */
[----:B------:R-:W-:Y:S02]  /*a3c0*/  IMAD.MOV R12, RZ, RZ, -R12 ;  /* 0x000000ffff0c7224 */ /* 0x000fe400078e0a0c */
[----:B------:R-:W-:Y:S01]  /*a3d0*/  IMAD.MOV R2, RZ, RZ, -R0 ;  /* 0x000000ffff027224 */ /* 0x000fe200078e0a00 */
[----:B------:R-:W-:Y:S01]  /*a3e0*/  LOP3.LUT R3, R10, R3, RZ, 0xc0, !PT ;  /* 0x000000030a037212 */ /* 0x000fe200078ec0ff */
[----:B------:R-:W-:Y:S02]  /*a3f0*/  IMAD R19, R24, R0, R19 ;  /* 0x0000000018137224 */ /* 0x000fe400078e0213 */
[----:B0-----:R-:W-:-:S04]  /*a400*/  IMAD R0, R2, R25, R13 ;  /* 0x0000001902007224 */ /* 0x001fc800078e020d */
[----:B------:R-:W-:Y:S01]  /*a410*/  IMAD R2, R0, R14, R3 ;  /* 0x0000000e00027224 */ /* 0x000fe200078e0203 */
[----:B----4-:R-:W-:Y:S01]  /*a420*/  ISETP.NE.AND P0, PT, R4, 0x1, PT ;  /* 0x000000010400780c */ /* 0x010fe20003f05270 */
[----:B------:R-:W-:-:S05]  /*a430*/  IMAD.MOV.U32 R4, RZ, RZ, 0x1 ;  /* 0x00000001ff047424 */ /* 0x000fca00078e00ff */
[----:B------:R-:W-:-:S07]  /*a440*/  PRMT R0, R4, 0x7610, R0 ;  /* 0x0000761004007816 */ /* 0x000fce0000000000 */
[----:B------:R-:W-:-:S04]  /*a450*/  @P0 IMAD R22, R15, R12, R20 ;  /* 0x0000000c0f160224 */ /* 0x000fc800078e0214 */
[----:B------:R-:W-:-:S05]  /*a460*/  IMAD R19, R19, R28, R22 ;  /* 0x0000001c13137224 */ /* 0x000fca00078e0216 */
[----:B------:R-:W-:Y:S02]  /*a470*/  SEL R22, R2, R19, !P0 ;  /* 0x0000001302167207 */ /* 0x000fe40004000000 */
[----:B------:R-:W-:Y:S01]  /*a480*/  SEL R19, R19, R2, !P0 ;  /* 0x0000000213137207 */ /* 0x000fe20004000000 */
[----:B------:R-:W-:-:S07]  /*a490*/  IMAD.MOV.U32 R2, RZ, RZ, R11 ;  /* 0x000000ffff027224 */ /* 0x000fce00078e000b */
.L_x_292:
[----:B------:R-:W-:Y:S02]  /*a4a0*/  LOP3.LUT P0, RZ, R0, 0xff, RZ, 0xc0, !PT ;  /* 0x000000ff00ff7812 */ /* 0x000fe4000780c0ff */
[----:B------:R-:W-:-:S11]  /*a4b0*/  LOP3.LUT R175, R175, 0x1, RZ, 0x3c, !PT ;  /* 0x00000001afaf7812 */ /* 0x000fd600078e3cff */
[----:B------:R-:W-:Y:S05]  /*a4c0*/  @P0 BRA `(.L_x_295) ;  /* 0xffffff7000b40947 */ /* 0x000fea000383ffff */
[----:B------:R-:W-:Y:S05]  /*a4d0*/  EXIT ;  /* 0x000000000000794d */ /* 0x000fea0003800000 */
.L_x_18:
[----:B------:R-:W-:-:S08]  /*a4e0*/  ISETP.NE.AND P0, PT, R5, RZ, PT ;  /* 0x000000ff0500720c */ /* 0x000fd00003f05270 */
[----:B0-----:R-:W0:-:S00]  /*a4f0*/  USETMAXREG.DEALLOC.CTAPOOL 0x28 ;  /* 0x00000028000079c8 */ /* 0x001e0000080e0500 */
[----:B------:R-:W-:Y:S05]  /*a500*/  @P0 EXIT ;  /* 0x000000000000094d */ /* 0x000fea0003800000 */
[----:B0-----:R-:W-:Y:S01]  /*a510*/  LOP3.LUT P0, RZ, R8, 0xff, RZ, 0xc0, !PT ;  /* 0x000000ff08ff7812 */ /* 0x001fe2000780c0ff */
[----:B------:R-:W-:Y:S02]  /*a520*/  IMAD.MOV.U32 R0, RZ, RZ, 0x1 ;  /* 0x00000001ff007424 */ /* 0x000fe400078e00ff */
[----:B------:R-:W-:-:S10]  /*a530*/  IMAD.MOV.U32 R7, RZ, RZ, RZ ;  /* 0x000000ffff077224 */ /* 0x000fd400078e00ff */
[----:B------:R-:W-:Y:S05]  /*a540*/  @!P0 BRA `(.L_x_296) ;  /* 0x0000000c00788947 */ /* 0x000fea0003800000 */
[----:B------:R-:W0:Y:S01]  /*a550*/  S2UR UR9, SR_CgaCtaId ;  /* 0x00000000000979c3 */ /* 0x000e220000008800 */
[----:B------:R-:W-:Y:S01]  /*a560*/  ULDC UR5, c[0x0][0x658] ;  /* 0x0001960000057ab9 */ /* 0x000fe20000000800 */
[----:B------:R-:W-:Y:S01]  /*a570*/  UMOV UR10, 0xffffffff ;  /* 0xffffffff000a7882 */ /* 0x000fe20000000000 */
[----:B------:R-:W-:Y:S01]  /*a580*/  UMOV UR11, 0x1 ;  /* 0x00000001000b7882 */ /* 0x000fe20000000000 */
[----:B------:R-:W-:Y:S01]  /*a590*/  USHF.L.U32 UR10, UR10, UR5, URZ ;  /* 0x000000050a0a7299 */ /* 0x000fe2000800063f */
[----:B------:R-:W-:Y:S01]  /*a5a0*/  LOP3.LUT P0, RZ, R4, 0x1f, RZ, 0xc0, !PT ;  /* 0x0000001f04ff7812 */ /* 0x000fe2000780c0ff */
[----:B------:R-:W-:Y:S01]  /*a5b0*/  BSSY B0, `(.L_x_296) ;  /* 0x00000d7000007945 */ /* 0x000fe20003800000 */
[C---:B------:R-:W-:Y:S01]  /*a5c0*/  ISETP.NE.AND P2, PT, R3.reuse, RZ, PT ;  /* 0x000000ff0300720c */ /* 0x040fe20003f45270 */
[----:B------:R-:W-:Y:S01]  /*a5d0*/  ULOP3.LUT UR13, URZ, UR10, URZ, 0x33, !UPT ;  /* 0x0000000a3f0d7292 */ /* 0x000fe2000f8e333f */
[----:B------:R-:W-:Y:S01]  /*a5e0*/  ISETP.NE.OR P0, PT, R3, RZ, !P0 ;  /* 0x000000ff0300720c */ /* 0x000fe20004705670 */
[----:B------:R-:W-:Y:S01]  /*a5f0*/  IMAD.MOV.U32 R8, RZ, RZ, 0x1 ;  /* 0x00000001ff087424 */ /* 0x000fe200078e00ff */
[----:B------:R-:W-:Y:S01]  /*a600*/  LOP3.LUT R6, R16, 0x2, RZ, 0xfc, !PT ;  /* 0x0000000210067812 */ /* 0x000fe200078efcff */
[----:B------:R-:W-:Y:S01]  /*a610*/  IMAD.MOV.U32 R0, RZ, RZ, 0x1 ;  /* 0x00000001ff007424 */ /* 0x000fe200078e00ff */
[----:B------:R-:W-:Y:S01]  /*a620*/  ULDC UR4, c[0x0][0x600] ;  /* 0x0001800000047ab9 */ /* 0x000fe20000000800 */
[----:B------:R-:W-:Y:S01]  /*a630*/  IMAD.MOV.U32 R7, RZ, RZ, RZ ;  /* 0x000000ffff077224 */ /* 0x000fe200078e00ff */
[----:B------:R-:W-:Y:S01]  /*a640*/  UMOV UR18, 0x5 ;  /* 0x0000000500127882 */ /* 0x000fe20000000000 */
[----:B------:R-:W-:-:S02]  /*a650*/  UIADD3 UR26, UR40, 0x1, URZ ;  /* 0x00000001281a7890 */ /* 0x000fc4000fffe03f */
[----:B------:R-:W-:Y:S02]  /*a660*/  UIADD3 UR4, UR4, -0x1, URZ ;  /* 0xffffffff04047890 */ /* 0x000fe4000fffe03f */
[----:B------:R-:W-:Y:S01]  /*a670*/  USHF.L.U32 UR5, UR11, UR5, URZ ;  /* 0x000000050b057299 */ /* 0x000fe2000800063f */
[----:B------:R-:W-:Y:S01]  /*a680*/  ULDC.64 UR24, c[0x0][0x198] ;  /* 0x0000660000187ab9 */ /* 0x000fe20000000a00 */
[----:B0-----:R-:W-:Y:S02]  /*a690*/  ULOP3.LUT UR8, UR9, 0x1, URZ, 0xc0, !UPT ;  /* 0x0000000109087892 */ /* 0x001fe4000f8ec03f */
[----:B------:R-:W-:Y:S02]  /*a6a0*/  USHF.R.U32.HI UR27, URZ, 0x1, UR9 ;  /* 0x000000013f1b7899 */ /* 0x000fe40008011609 */
[----:B------:R-:W-:Y:S02]  /*a6b0*/  USHF.L.U32 UR6, UR9, 0x7, URZ ;  /* 0x0000000709067899 */ /* 0x000fe4000800063f */
[----:B------:R-:W-:-:S02]  /*a6c0*/  USHF.L.U32 UR7, UR9, 0xc, URZ ;  /* 0x0000000c09077899 */ /* 0x000fc4000800063f */
[----:B------:R-:W-:Y:S02]  /*a6d0*/  ULOP3.LUT UR9, UR9, 0xfffffffe, URZ, 0xc0, !UPT ;  /* 0xfffffffe09097892 */ /* 0x000fe4000f8ec03f */
[----:B------:R-:W-:Y:S02]  /*a6e0*/  UISETP.GT.U32.AND UP0, UPT, UR8, 0xffff, UPT ;  /* 0x0000ffff0800788c */ /* 0x000fe4000bf04070 */
[----:B------:R-:W-:Y:S02]  /*a6f0*/  USHF.L.U32 UR10, UR11, UR9, URZ ;  /* 0x000000090b0a7299 */ /* 0x000fe4000800063f */
[----:B------:R-:W-:Y:S02]  /*a700*/  ULOP3.LUT UR9, UR9, 0x1, URZ, 0xfc, !UPT ;  /* 0x0000000109097892 */ /* 0x000fe4000f8efc3f */
[----:B------:R-:W-:Y:S02]  /*a710*/  USEL UR8, UR8, 0xffff, !UP0 ;  /* 0x0000ffff08087887 */ /* 0x000fe4000c000000 */
[----:B------:R-:W-:-:S02]  /*a720*/  USHF.L.U32 UR9, UR11, UR9, URZ ;  /* 0x000000090b097299 */ /* 0x000fc4000800063f */
[----:B------:R-:W-:Y:S02]  /*a730*/  ULOP3.LUT UR8, UR8, 0xffff, URZ, 0xc0, !UPT ;  /* 0x0000ffff08087892 */ /* 0x000fe4000f8ec03f */
[----:B------:R-:W-:Y:S02]  /*a740*/  ULOP3.LUT UR6, UR6, 0x80, URZ, 0xc0, !UPT ;  /* 0x0000008006067892 */ /* 0x000fe4000f8ec03f */
[----:B------:R-:W-:Y:S02]  /*a750*/  ULOP3.LUT UR7, UR7, 0x1000, URZ, 0xc0, !UPT ;  /* 0x0000100007077892 */ /* 0x000fe4000f8ec03f */
[----:B------:R-:W-:Y:S02]  /*a760*/  ULOP3.LUT UR19, UR10, UR9, URZ, 0xfc, !UPT ;  /* 0x000000090a137292 */ /* 0x000fe4000f8efc3f */
[----:B------:R-:W-:-:S12]  /*a770*/  USHF.L.U32 UR18, UR18, UR8, URZ ;  /* 0x0000000812127299 */ /* 0x000fd8000800063f */
.L_x_308:
[----:B------:R-:W-:-:S03]  /*a780*/  UMOV UR8, 0xffffffff ;  /* 0xffffffff00087882 */ /* 0x000fc60000000000 */
[----:B------:R-:W-:Y:S05]  /*a790*/  BRA.DIV UR8, `(.L_x_297) ;  /* 0x0000001208f47947 */ /* 0x000fea000b800000 */
[----:B------:R-:W-:-:S13]  /*a7a0*/  ELECT P6, URZ, PT ;  /* 0x00000000003f782f */ /* 0x000fda00038c0000 */
.L_x_328:
[----:B------:R-:W0:Y:S01]  /*a7b0*/  LDC R3, c[0x0][0x28c] ;  /* 0x0000a300ff037b82 */ /* 0x000e220000000800 */
[----:B------:R-:W-:Y:S01]  /*a7c0*/  BSSY B1, `(.L_x_298) ;  /* 0x000003d000017945 */ /* 0x000fe20003800000 */
[----:B0-----:R-:W-:-:S13]  /*a7d0*/  ISETP.LT.OR P6, PT, R3, 0x1, !P6 ;  /* 0x000000010300780c */ /* 0x001fda00077c1670 */
[----:B------:R-:W-:Y:S05]  /*a7e0*/  @P6 BRA `(.L_x_299) ;  /* 0x0000000000e86947 */ /* 0x000fea0003800000 */
[----:B------:R-:W-:Y:S01]  /*a7f0*/  LEA R19, R19, UR27, 0x1 ;  /* 0x0000001b13137c11 */ /* 0x000fe2000f8e08ff */
[----:B------:R-:W-:Y:S01]  /*a800*/  IMAD.MOV.U32 R11, RZ, RZ, RZ ;  /* 0x000000ffff0b7224 */ /* 0x000fe200078e00ff */
[----:B------:R-:W-:Y:S01]  /*a810*/  LEA R22, R22, UR6, 0x8 ;  /* 0x0000000616167c11 */ /* 0x000fe2000f8e40ff */
[----:B------:R-:W-:Y:S02]  /*a820*/  IMAD.U32 R13, RZ, RZ, UR26 ;  /* 0x0000001aff0d7e24 */ /* 0x000fe4000f8e00ff */
[----:B------:R-:W-:Y:S02]  /*a830*/  IMAD.MOV.U32 R3, RZ, RZ, R0 ;  /* 0x000000ffff037224 */ /* 0x000fe400078e0000 */
[----:B------:R-:W-:Y:S02]  /*a840*/  IMAD.MOV.U32 R4, RZ, RZ, R7 ;  /* 0x000000ffff047224 */ /* 0x000fe400078e0007 */
[----:B------:R-:W-:-:S07]  /*a850*/  IMAD.SHL.U32 R19, R19, 0x20, RZ ;  /* 0x0000002013137824 */ /* 0x000fce00078e00ff */
.L_x_303:
[----:B------:R-:W0:Y:S01]  /*a860*/  S2R R10, SR_CgaCtaId ;  /* 0x00000000000a7919 */ /* 0x000e220000008800 */
[----:B------:R-:W-:Y:S01]  /*a870*/  MOV R5, 0x400 ;  /* 0x0000040000057802 */ /* 0x000fe20000000f00 */
[----:B------:R-:W1:Y:S03]  /*a880*/  @!P2 LDC R9, c[0x0][0x500] ;  /* 0x00014000ff09ab82 */ /* 0x000e660000000800 */
[----:B0-----:R-:W-:Y:S02]  /*a890*/  LEA R12, R10, R5, 0x18 ;  /* 0x000000050a0c7211 */ /* 0x001fe400078ec0ff */
[----:B------:R-:W-:-:S03]  /*a8a0*/  SHF.L.U32 R5, R3, 0x1f, RZ ;  /* 0x0000001f03057819 */ /* 0x000fc600000006ff */
[----:B------:R-:W-:-:S04]  /*a8b0*/  IMAD R10, R4, 0x8, R12 ;  /* 0x00000008040a7824 */ /* 0x000fc800078e020c */
[----:B------:R-:W0:Y:S02]  /*a8c0*/  SYNCS.PHASECHK.TRANS64.TRYWAIT P1, [R10+URZ+0x58], R5 ;  /* 0x000058050a0075a7 */ /* 0x000e24000802017f */
[----:B01----:R-:W-:Y:S05]  /*a8d0*/  @!P1 BRA `(.L_x_300) ;  /* 0x0000001000c49947 */ /* 0x003fea0003800000 */
.L_x_329:
[----:B0-----:R-:W-:Y:S01]  /*a8e0*/  PRMT R5, R6, 0x9910, RZ ;  /* 0x0000991006057816 */ /* 0x001fe200000000ff */
[----:B------:R0:W-:Y:S03]  /*a8f0*/  @!P2 SYNCS.ARRIVE.TRANS64 RZ, [R10+URZ], R9 ;  /* 0x000000090affa9a7 */ /* 0x0001e6000800003f */
[----:B------:R-:W-:-:S13]  /*a900*/  ISETP.NE.AND P1, PT, R5, 0x2, PT ;  /* 0x000000020500780c */ /* 0x000fda0003f25270 */
[----:B0-----:R-:W-:Y:S05]  /*a910*/  @P1 BRA `(.L_x_301) ;  /* 0x0000000000041947 */ /* 0x001fea0003800000 */
[----:B------:R-:W-:Y:S01]  /*a920*/  BPT.TRAP 0x1 ;  /* 0x000000040000795c */ /* 0x000fe20000300000 */
.L_x_301:
[----:B------:R-:W-:Y:S05]  /*a930*/  @P0 BRA `(.L_x_302) ;  /* 0x0000000000040947 */ /* 0x000fea0003800000 */
[----:B------:R-:W-:Y:S01]  /*a940*/  BPT.TRAP 0x1 ;  /* 0x000000040000795c */ /* 0x000fe20000300000 */
.L_x_302:
[----:B------:R-:W-:Y:S01]  /*a950*/  LEA R5, R4, UR27, 0x1 ;  /* 0x0000001b04057c11 */ /* 0x000fe2000f8e08ff */
[----:B------:R-:W-:Y:S01]  /*a960*/  VIADD R13, R13, 0xffffffff ;  /* 0xffffffff0d0d7836 */ /* 0x000fe20000000000 */
[----:B------:R-:W-:Y:S01]  /*a970*/  R2UR UR22, R19 ;  /* 0x00000000131672ca */ /* 0x000fe200000e0000 */
[----:B------:R-:W-:Y:S01]  /*a980*/  UIADD3 UR14, UP0, UR24, 0xf0, URZ ;  /* 0x000000f0180e7890 */ /* 0x000fe2000ff1e03f */
[----:B------:R-:W-:Y:S01]  /*a990*/  R2UR UR9, R10 ;  /* 0x000000000a0972ca */ /* 0x000fe200000e0000 */
[----:B------:R-:W-:Y:S01]  /*a9a0*/  IMAD.SHL.U32 R5, R5, 0x400, RZ ;  /* 0x0000040005057824 */ /* 0x000fe200078e00ff */
[----:B------:R-:W-:Y:S01]  /*a9b0*/  R2UR UR10, R11 ;  /* 0x000000000b0a72ca */ /* 0x000fe200000e0000 */
[----:B------:R-:W-:Y:S01]  /*a9c0*/  UIADD3 UR30, UP1, UR24, 0x1f0, URZ ;  /* 0x000001f0181e7890 */ /* 0x000fe2000ff3e03f */
[----:B------:R-:W-:Y:S01]  /*a9d0*/  R2UR UR12, R2 ;  /* 0x00000000020c72ca */ /* 0x000fe200000e0000 */
[--C-:B------:R-:W-:Y:S01]  /*a9e0*/  IMAD R9, R5, 0x2, R12.reuse ;  /* 0x0000000205097824 */ /* 0x100fe200078e020c */
[----:B------:R-:W-:Y:S01]  /*a9f0*/  LEA R5, R4, UR7, 0xd ;  /* 0x0000000704057c11 */ /* 0x000fe2000f8e68ff */
[----:B------:R-:W-:Y:S01]  /*aa00*/  UIADD3.X UR15, URZ, UR25, URZ, UP0, !UPT ;  /* 0x000000193f0f7290 */ /* 0x000fe200087fe43f */
[----:B------:R-:W-:Y:S01]  /*aa10*/  R2UR UR23, R22 ;  /* 0x00000000161772ca */ /* 0x000fe200000e0000 */
[----:B------:R-:W-:Y:S01]  /*aa20*/  UPRMT UR20, URZ, 0x5410, UR18 ;  /* 0x000054103f147896 */ /* 0x000fe20008000012 */
[----:B------:R-:W-:Y:S01]  /*aa30*/  R2UR UR8, R9 ;  /* 0x00000000090872ca */ /* 0x000fe200000e0000 */
[----:B------:R-:W-:Y:S01]  /*aa40*/  IMAD R5, R5, 0x2, R12 ;  /* 0x0000000205057824 */ /* 0x000fe200078e020c */
[----:B------:R-:W-:Y:S01]  /*aa50*/  ISETP.GT.AND P3, PT, R13, 0x1, PT ;  /* 0x000000010d00780c */ /* 0x000fe20003f64270 */
[----:B------:R-:W-:Y:S01]  /*aa60*/  VIADD R4, R4, 0x1 ;  /* 0x0000000104047836 */ /* 0x000fe20000000000 */
[----:B------:R-:W-:Y:S01]  /*aa70*/  UPRMT UR28, URZ, 0x5410, UR19 ;  /* 0x000054103f1c7896 */ /* 0x000fe20008000013 */
[----:B------:R-:W-:Y:S01]  /*aa80*/  VIADD R11, R11, 0x20 ;  /* 0x000000200b0b7836 */ /* 0x000fe20000000000 */
[----:B------:R-:W-:Y:S01]  /*aa90*/  R2UR UR11, R5 ;  /* 0x00000000050b72ca */ /* 0x000fe200000e0000 */
[----:B------:R-:W-:Y:S01]  /*aaa0*/  UIADD3.X UR31, URZ, UR25, URZ, UP1, !UPT ;  /* 0x000000193f1f7290 */ /* 0x000fe20008ffe43f */
[----:B------:R-:W-:Y:S01]  /*aab0*/  ISETP.NE.AND P1, PT, R4, 0xb, PT ;  /* 0x0000000b0400780c */ /* 0x000fe20003f25270 */
[----:B------:R-:W-:Y:S01]  /*aac0*/  UMOV UR16, 0x0 ;  /* 0x0000000000107882 */ /* 0x000fe20000000000 */
[----:B------:R-:W-:-:S02]  /*aad0*/  UMOV UR17, 0x10000000 ;  /* 0x1000000000117882 */ /* 0x000fc40000000000 */
[----:B------:R-:W-:Y:S01]  /*aae0*/  SEL R10, RZ, 0x1, P1 ;  /* 0x00000001ff0a7807 */ /* 0x000fe20000800000 */
[----:B------:R-:W-:Y:S01]  /*aaf0*/  UIADD3 UR8, UR8, 0x180, URZ ;  /* 0x0000018008087890 */ /* 0x000fe2000fffe03f */
[----:B------:R-:W-:Y:S02]  /*ab00*/  SEL R4, R4, RZ, P1 ;  /* 0x000000ff04047207 */ /* 0x000fe40000800000 */
[----:B------:R-:W-:-:S03]  /*ab10*/  LOP3.LUT R3, R3, R10, RZ, 0x3c, !PT ;  /* 0x0000000a03037212 */ /* 0x000fc600078e3cff */
[----:B------:R-:W-:-:S03]  /*ab20*/  UIADD3 UR21, UR11, 0xb180, URZ ;  /* 0x0000b1800b157890 */ /* 0x000fc6000fffe03f */
[----:B------:R-:W-:Y:S02]  /*ab30*/  UMOV UR11, UR22 ;  /* 0x00000016000b7c82 */ /* 0x000fe40008000000 */
[----:B------:R0:W-:Y:S02]  /*ab40*/  UTMALDG.3D.MULTICAST [UR8], [UR14], UR20, desc[UR16] ;  /* 0x000010080e0073b4 */ /* 0x0001e40008011814 */
[----:B0-----:R-:W-:Y:S01]  /*ab50*/  UMOV UR8, UR21 ;  /* 0x0000001500087c82 */ /* 0x001fe20008000000 */
[----:B------:R-:W-:Y:S02]  /*ab60*/  UMOV UR11, UR23 ;  /* 0x00000017000b7c82 */ /* 0x000fe40008000000 */
[----:B------:R0:W-:Y:S02]  /*ab70*/  UTMALDG.3D.MULTICAST [UR8], [UR30], UR28, desc[UR16] ;  /* 0x000010081e0073b4 */ /* 0x0001e4000801181c */
[----:B0-----:R-:W-:Y:S05]  /*ab80*/  @P3 BRA `(.L_x_303) ;  /* 0xfffffffc00343947 */ /* 0x001fea000383ffff */
.L_x_299:
[----:B------:R-:W-:Y:S05]  /*ab90*/  BSYNC B1 ;  /* 0x0000000000017941 */ /* 0x000fea0003800000 */
.L_x_298:
[----:B------:R-:W2:Y:S01]  /*aba0*/  LDL.64 R14, [R1] ;  /* 0x00000000010e7983 */ /* 0x000ea20000100a00 */
[----:B------:R-:W-:Y:S01]  /*abb0*/  LOP3.LUT P4, RZ, R8, 0xff, RZ, 0xc0, !PT ;  /* 0x000000ff08ff7812 */ /* 0x000fe2000788c0ff */
[----:B------:R-:W-:Y:S01]  /*abc0*/  VIADD R4, R7, UR40 ;  /* 0x0000002807047c36 */ /* 0x000fe20008000000 */
[----:B------:R-:W-:Y:S01]  /*abd0*/  ULDC.64 UR8, c[0x0][0x650] ;  /* 0x0001940000087ab9 */ /* 0x000fe20000000a00 */
[----:B------:R-:W-:Y:S01]  /*abe0*/  IMAD.U32 R7, RZ, RZ, UR40 ;  /* 0x00000028ff077e24 */ /* 0x000fe2000f8e00ff */
[----:B------:R-:W-:Y:S01]  /*abf0*/  UISETP.GE.U32.AND UP0, UPT, UR40, 0xb, UPT ;  /* 0x0000000b2800788c */ /* 0x000fe2000bf06070 */
[----:B------:R-:W-:Y:S01]  /*ac00*/  BSSY B1, `(.L_x_304) ;  /* 0x000006f000017945 */ /* 0x000fe20003800000 */
[----:B------:R-:W-:Y:S01]  /*ac10*/  ISETP.GT.U32.AND P1, PT, R4, 0xa, PT ;  /* 0x0000000a0400780c */ /* 0x000fe20003f24070 */
[----:B------:R-:W-:Y:S01]  /*ac20*/  IMAD.MOV.U32 R19, RZ, RZ, -0x1 ;  /* 0xffffffffff137424 */ /* 0x000fe200078e00ff */
[----:B------:R-:W-:Y:S01]  /*ac30*/  PRMT R8, RZ, 0x7610, R8 ;  /* 0x00007610ff087816 */ /* 0x000fe20000000008 */
[----:B------:R-:W-:Y:S01]  /*ac40*/  IMAD.MOV.U32 R22, RZ, RZ, -0x1 ;  /* 0xffffffffff167424 */ /* 0x000fe200078e00ff */
[----:B------:R-:W-:-:S02]  /*ac50*/  ISETP.LT.U32.AND P1, PT, R7, 0xb, P1 ;  /* 0x0000000b0700780c */ /* 0x000fc40000f21070 */
[----:B------:R-:W-:Y:S01]  /*ac60*/  PLOP3.LUT P3, PT, PT, PT, UP0, 0x80, 0x0 ;  /* 0x000000000000781c */ /* 0x000fe20003f6f008 */
[----:B------:R-:W0:Y:S01]  /*ac70*/  @P4 S2R R3, SR_CgaCtaId ;  /* 0x0000000000034919 */ /* 0x000e220000008800 */
[----:B------:R-:W-:-:S04]  /*ac80*/  @P4 MOV R2, 0x400 ;  /* 0x0000040000024802 */ /* 0x000fc80000000f00 */
[----:B0-----:R-:W-:Y:S01]  /*ac90*/  @P4 LEA R5, R3, R2, 0x18 ;  /* 0x0000000203054211 */ /* 0x001fe200078ec0ff */
[----:B------:R-:W-:-:S03]  /*aca0*/  IMAD.WIDE.U32 R2, R4, -0x45d1745d, RZ ;  /* 0xba2e8ba304027825 */ /* 0x000fc600078e00ff */
[----:B------:R0:W-:Y:S01]  /*acb0*/  @P4 SYNCS.ARRIVE.TRANS64.A1T0 RZ, [R5+URZ+0xe8], RZ ;  /* 0x0000e8ff05ff49a7 */ /* 0x0001e2000810003f */
[----:B------:R-:W-:Y:S01]  /*acc0*/  IMAD.MOV.U32 R2, RZ, RZ, -0x1 ;  /* 0xffffffffff027424 */ /* 0x000fe200078e00ff */
[----:B0-----:R-:W-:Y:S02]  /*acd0*/  SHF.R.U32.HI R5, RZ, 0x3, R3 ;  /* 0x00000003ff057819 */ /* 0x001fe40000011603 */
[----:B------:R-:W-:-:S03]  /*ace0*/  SEL R3, RZ, 0x1, !P1 ;  /* 0x00000001ff037807 */ /* 0x000fc60004800000 */
[----:B------:R-:W-:Y:S01]  /*acf0*/  IMAD R7, R5, -0xb, R4 ;  /* 0xfffffff505077824 */ /* 0x000fe200078e0204 */
[----:B------:R-:W-:Y:S02]  /*ad00*/  LOP3.LUT R0, R0, R3, RZ, 0x3c, !PT ;  /* 0x0000000300007212 */ /* 0x000fe400078e3cff */
[----:B------:R-:W-:Y:S02]  /*ad10*/  PRMT R3, RZ, 0x7610, R3 ;  /* 0x00007610ff037816 */ /* 0x000fe40000000003 */
[----:B------:R-:W-:Y:S02]  /*ad20*/  @P3 LOP3.LUT R0, R0, 0x1, R5, 0x78, !PT ;  /* 0x0000000100003812 */ /* 0x000fe400078e7805 */
[----:B--2---:R-:W-:-:S04]  /*ad30*/  IADD3 R18, P4, R18, R14, RZ ;  /* 0x0000000e12127210 */ /* 0x004fc80007f9e0ff */
[----:B------:R-:W-:Y:S01]  /*ad40*/  ISETP.GE.U32.AND P1, PT, R18, UR8, PT ;  /* 0x0000000812007c0c */ /* 0x000fe2000bf26070 */
[----:B------:R-:W-:-:S05]  /*ad50*/  IMAD.X R17, R17, 0x1, R23, P4 ;  /* 0x0000000111117824 */ /* 0x000fca00020e0617 */
[----:B------:R-:W-:-:S13]  /*ad60*/  ISETP.GE.U32.AND.EX P1, PT, R17, UR9, PT, P1 ;  /* 0x0000000911007c0c */ /* 0x000fda000bf26110 */
[----:B------:R-:W-:Y:S05]  /*ad70*/  @P1 BRA `(.L_x_305) ;  /* 0x00000004005c1947 */ /* 0x000fea0003800000 */
[----:B------:R-:W0:Y:S01]  /*ad80*/  S2R R11, SR_CTAID.X ;  /* 0x00000000000b7919 */ /* 0x000e220000002500 */
[----:B------:R-:W-:Y:S01]  /*ad90*/  ULDC.64 UR8, c[0x0][0x628] ;  /* 0x00018a0000087ab9 */ /* 0x000fe20000000a00 */
[----:B------:R-:W1:Y:S01]  /*ada0*/  LDC R12, c[0x0][0x144] ;  /* 0x00005100ff0c7b82 */ /* 0x000e620000000800 */
[----:B------:R-:W-:Y:S01]  /*adb0*/  ISETP.NE.U32.AND P1, PT, RZ, UR8, PT ;  /* 0x00000008ff007c0c */ /* 0x000fe2000bf25070 */
[----:B------:R-:W2:Y:S01]  /*adc0*/  S2R R9, SR_CTAID.Y ;  /* 0x0000000000097919 */ /* 0x000ea20000002600 */
[----:B------:R-:W-:Y:S01]  /*add0*/  ULDC UR10, c[0x0][0x150] ;  /* 0x00005400000a7ab9 */ /* 0x000fe20000000800 */
[----:B------:R-:W-:Y:S01]  /*ade0*/  ULDC UR11, c[0x0][0x630] ;  /* 0x00018c00000b7ab9 */ /* 0x000fe20000000800 */
[----:B------:R-:W-:Y:S01]  /*adf0*/  ISETP.NE.AND.EX P1, PT, RZ, UR9, PT, P1 ;  /* 0x00000009ff007c0c */ /* 0x000fe2000bf25310 */
[----:B------:R-:W-:Y:S01]  /*ae00*/  IMAD.MOV.U32 R2, RZ, RZ, R18 ;  /* 0x000000ffff027224 */ /* 0x000fe200078e0012 */
[----:B0-----:R-:W-:-:S05]  /*ae10*/  I2FP.F32.U32 R3, R11 ;  /* 0x0000000b00037245 */ /* 0x001fca0000201000 */
[----:B------:R-:W-:Y:S01]  /*ae20*/  FMUL R14, R3, UR10 ;  /* 0x0000000a030e7c20 */ /* 0x000fe20008400000 */
[----:B------:R-:W-:-:S05]  /*ae30*/  IMAD.MOV.U32 R3, RZ, RZ, R17 ;  /* 0x000000ffff037224 */ /* 0x000fca00078e0011 */
[----:B--2---:R-:W-:Y:S05]  /*ae40*/  @!P1 BRA `(.L_x_306) ;  /* 0x0000000000289947 */ /* 0x004fea0003800000 */
[----:B------:R-:W-:Y:S02]  /*ae50*/  ULDC UR10, c[0x0][0x634] ;  /* 0x00018d00000a7ab9 */ /* 0x000fe40000000800 */
[----:B------:R-:W-:-:S05]  /*ae60*/  IADD3 R3, P1, R18, UR10, RZ ;  /* 0x0000000a12037c10 */ /* 0x000fca000ff3e0ff */
[----:B------:R-:W-:-:S04]  /*ae70*/  IMAD.X R13, RZ, RZ, R17, P1 ;  /* 0x000000ffff0d7224 */ /* 0x000fc800008e0611 */
[----:B------:R-:W-:-:S04]  /*ae80*/  IMAD.WIDE.U32 R4, R13, UR8, RZ ;  /* 0x000000080d047c25 */ /* 0x000fc8000f8e00ff */
[----:B------:R-:W-:-:S04]  /*ae90*/  IMAD.WIDE.U32 R4, P1, R3, UR9, R4 ;  /* 0x0000000903047c25 */ /* 0x000fc8000f820004 */
[----:B------:R-:W-:-:S04]  /*aea0*/  IMAD.WIDE.U32 R2, R3, UR8, RZ ;  /* 0x0000000803027c25 */ /* 0x000fc8000f8e00ff */
[----:B------:R-:W-:Y:S01]  /*aeb0*/  IMAD.MOV.U32 R2, RZ, RZ, R5 ;  /* 0x000000ffff027224 */ /* 0x000fe200078e0005 */
[----:B------:R-:W-:Y:S01]  /*aec0*/  IADD3 RZ, P3, R3, R4, RZ ;  /* 0x0000000403ff7210 */ /* 0x000fe20007f7e0ff */
[----:B------:R-:W-:-:S04]  /*aed0*/  IMAD.X R3, RZ, RZ, RZ, P1 ;  /* 0x000000ffff037224 */ /* 0x000fc800008e06ff */
[----:B------:R-:W-:-:S08]  /*aee0*/  IMAD.WIDE.U32.X R2, R13, UR9, R2, P3 ;  /* 0x000000090d027c25 */ /* 0x000fd000098e0402 */
.L_x_306:
[--C-:B------:R-:W-:Y:S01]  /*aef0*/  SHF.R.U64 R10, R2, UR11, R3.reuse ;  /* 0x0000000b020a7c19 */ /* 0x100fe20008001203 */
[----:B------:R-:W0:Y:S01]  /*af00*/  F2I.U32.TRUNC.NTZ R14, R14 ;  /* 0x0000000e000e7305 */ /* 0x000e22000020f000 */
[----:B------:R-:W-:Y:S01]  /*af10*/  SHF.R.U32.HI R2, RZ, UR11, R3 ;  /* 0x0000000bff027c19 */ /* 0x000fe20008011603 */
[----:B------:R-:W-:Y:S01]  /*af20*/  ULDC.64 UR8, c[0x0][0x620] ;  /* 0x0001880000087ab9 */ /* 0x000fe20000000a00 */
[----:B------:R-:W-:Y:S01]  /*af30*/  IADD3 R5, P1, RZ, -R10, RZ ;  /* 0x8000000aff057210 */ /* 0x000fe20007f3e0ff */
[----:B------:R-:W-:Y:S01]  /*af40*/  IMAD.MOV.U32 R3, RZ, RZ, R17 ;  /* 0x000000ffff037224 */ /* 0x000fe200078e0011 */
[----:B------:R-:W-:-:S03]  /*af50*/  ULDC.64 UR10, c[0x0][0x640] ;  /* 0x00019000000a7ab9 */ /* 0x000fc60000000a00 */
[----:B------:R-:W-:Y:S01]  /*af60*/  IMAD.X R2, RZ, RZ, ~R2, P1 ;  /* 0x000000ffff027224 */ /* 0x000fe200008e0e02 */
[----:B------:R-:W-:-:S03]  /*af70*/  ISETP.NE.U32.AND P1, PT, RZ, UR10, PT ;  /* 0x0000000aff007c0c */ /* 0x000fc6000bf25070 */
[----:B------:R-:W-:Y:S01]  /*af80*/  IMAD R4, R2, UR8, RZ ;  /* 0x0000000802047c24 */ /* 0x000fe2000f8e02ff */
[----:B------:R-:W-:Y:S01]  /*af90*/  ISETP.NE.AND.EX P1, PT, RZ, UR11, PT, P1 ;  /* 0x0000000bff007c0c */ /* 0x000fe2000bf25310 */
[----:B------:R-:W-:-:S04]  /*afa0*/  IMAD.MOV.U32 R2, RZ, RZ, R18 ;  /* 0x000000ffff027224 */ /* 0x000fc800078e0012 */
[----:B------:R-:W-:Y:S01]  /*afb0*/  IMAD.WIDE.U32 R2, R5, UR8, R2 ;  /* 0x0000000805027c25 */ /* 0x000fe2000f8e0002 */
[----:B------:R-:W-:-:S03]  /*afc0*/  ULDC UR8, c[0x0][0x618] ;  /* 0x0001860000087ab9 */ /* 0x000fc60000000800 */
[----:B------:R-:W-:Y:S01]  /*afd0*/  IMAD R5, R5, UR9, R4 ;  /* 0x0000000905057c24 */ /* 0x000fe2000f8e0204 */
[----:B------:R-:W-:Y:S01]  /*afe0*/  ULDC UR9, c[0x0][0x154] ;  /* 0x0000550000097ab9 */ /* 0x000fe20000000800 */
[----:B0-----:R-:W-:Y:S02]  /*aff0*/  IMAD.MOV R4, RZ, RZ, -R14 ;  /* 0x000000ffff047224 */ /* 0x001fe400078e0a0e */
[----:B------:R-:W0:Y:S01]  /*b000*/  LDC R14, c[0x0][0x148] ;  /* 0x00005200ff0e7b82 */ /* 0x000e220000000800 */
[----:B------:R-:W-:Y:S02]  /*b010*/  IMAD.IADD R3, R3, 0x1, R5 ;  /* 0x0000000103037824 */ /* 0x000fe400078e0205 */
[----:B-1----:R-:W-:Y:S01]  /*b020*/  IMAD R11, R12, R4, R11 ;  /* 0x000000040c0b7224 */ /* 0x002fe200078e020b */
[----:B------:R-:W-:Y:S02]  /*b030*/  I2FP.F32.U32 R4, R9 ;  /* 0x0000000900047245 */ /* 0x000fe40000201000 */
[----:B------:R-:W-:-:S02]  /*b040*/  SHF.R.U64 R12, R2, UR8, R3 ;  /* 0x00000008020c7c19 */ /* 0x000fc40008001203 */
[----:B------:R-:W-:Y:S01]  /*b050*/  SHF.R.U32.HI R3, RZ, UR8, R3 ;  /* 0x00000008ff037c19 */ /* 0x000fe20008011603 */
[----:B------:R-:W-:Y:S01]  /*b060*/  FMUL R4, R4, UR9 ;  /* 0x0000000904047c20 */ /* 0x000fe20008400000 */
[----:B------:R-:W-:Y:S02]  /*b070*/  ULDC UR8, c[0x0][0x608] ;  /* 0x0001820000087ab9 */ /* 0x000fe40000000800 */
[--C-:B------:R-:W-:Y:S01]  /*b080*/  SHF.R.U64 R15, R12, UR8, R3.reuse ;  /* 0x000000080c0f7c19 */ /* 0x100fe20008001203 */
[----:B------:R1:W2:Y:S01]  /*b090*/  F2I.U32.TRUNC.NTZ R20, R4 ;  /* 0x0000000400147305 */ /* 0x0002a2000020f000 */
[----:B------:R-:W-:Y:S01]  /*b0a0*/  SHF.R.U32.HI R2, RZ, UR8, R3 ;  /* 0x00000008ff027c19 */ /* 0x000fe20008011603 */
[----:B------:R-:W-:-:S03]  /*b0b0*/  ULDC UR8, c[0x0][0x658] ;  /* 0x0001960000087ab9 */ /* 0x000fc60000000800 */
[--C-:B------:R-:W-:Y:S02]  /*b0c0*/  SHF.R.U64 R13, R15, UR8, R2.reuse ;  /* 0x000000080f0d7c19 */ /* 0x100fe40008001202 */
[----:B------:R-:W-:-:S03]  /*b0d0*/  SHF.R.U32.HI R19, RZ, UR8, R2 ;  /* 0x00000008ff137c19 */ /* 0x000fc60008011602 */
[----:B------:R-:W-:Y:S02]  /*b0e0*/  IMAD.MOV.U32 R2, RZ, RZ, R13 ;  /* 0x000000ffff027224 */ /* 0x000fe400078e000d */
[----:B------:R-:W-:Y:S01]  /*b0f0*/  IMAD.MOV.U32 R3, RZ, RZ, R19 ;  /* 0x000000ffff037224 */ /* 0x000fe200078e0013 */
[----:B-1----:R-:W-:Y:S06]  /*b100*/  @!P1 BRA `(.L_x_307) ;  /* 0x0000000000289947 */ /* 0x002fec0003800000 */
        /* <DEDUP_REMOVED lines=10> */
.L_x_307:
[----:B------:R-:W1:Y:S01]  /*b1b0*/  LDC R4, c[0x0][0x65c] ;  /* 0x00019700ff047b82 */ /* 0x000e620000000800 */
[----:B------:R-:W-:Y:S01]  /*b1c0*/  ULDC UR8, c[0x0][0x648] ;  /* 0x0001920000087ab9 */ /* 0x000fe20000000800 */
[----:B------:R-:W-:Y:S01]  /*b1d0*/  LOP3.LUT R15, R15, UR13, RZ, 0xc0, !PT ;  /* 0x0000000d0f0f7c12 */ /* 0x000fe2000f8ec0ff */
[----:B--2---:R-:W-:Y:S01]  /*b1e0*/  IMAD.MOV R20, RZ, RZ, -R20 ;  /* 0x000000ffff147224 */ /* 0x004fe200078e0a14 */
[----:B------:R-:W-:Y:S01]  /*b1f0*/  SHF.R.U64 R2, R2, UR8, R3 ;  /* 0x0000000802027c19 */ /* 0x000fe20008001203 */
[----:B------:R-:W-:Y:S01]  /*b200*/  ULDC UR8, c[0x0][0x638] ;  /* 0x00018e0000087ab9 */ /* 0x000fe20000000800 */
[----:B------:R-:W-:Y:S01]  /*b210*/  LOP3.LUT R12, R12, UR4, RZ, 0xc0, !PT ;  /* 0x000000040c0c7c12 */ /* 0x000fe2000f8ec0ff */
[----:B------:R-:W-:Y:S01]  /*b220*/  ULDC UR9, c[0x0][0x610] ;  /* 0x0001840000097ab9 */ /* 0x000fe20000000800 */
[----:B------:R-:W-:Y:S01]  /*b230*/  IMAD.MOV.U32 R3, RZ, RZ, 0x1 ;  /* 0x00000001ff037424 */ /* 0x000fe200078e00ff */
[----:B-1----:R-:W-:Y:S01]  /*b240*/  ISETP.NE.AND P1, PT, R4, 0x1, PT ;  /* 0x000000010400780c */ /* 0x002fe20003f25270 */
[----:B------:R-:W-:-:S02]  /*b250*/  IMAD.MOV R4, RZ, RZ, -R2 ;  /* 0x000000ffff047224 */ /* 0x000fc400078e0a02 */
[----:B------:R-:W-:Y:S02]  /*b260*/  IMAD R2, R2, UR5, R15 ;  /* 0x0000000502027c24 */ /* 0x000fe4000f8e020f */
[----:B------:R-:W-:Y:S01]  /*b270*/  IMAD R13, R4, UR8, R13 ;  /* 0x00000008040d7c24 */ /* 0x000fe2000f8e020d */
[----:B------:R-:W-:-:S07]  /*b280*/  ULDC UR8, c[0x0][0x600] ;  /* 0x0001800000087ab9 */ /* 0x000fce0000000800 */
[----:B0-----:R-:W-:-:S04]  /*b290*/  @P1 IMAD R11, R14, R20, R9 ;  /* 0x000000140e0b1224 */ /* 0x001fc800078e0209 */
[----:B------:R-:W-:Y:S02]  /*b2a0*/  IMAD R11, R2, UR9, R11 ;  /* 0x00000009020b7c24 */ /* 0x000fe4000f8e020b */
[----:B------:R-:W-:-:S05]  /*b2b0*/  IMAD R2, R13, UR8, R12 ;  /* 0x000000080d027c24 */ /* 0x000fca000f8e020c */
[----:B------:R-:W-:Y:S02]  /*b2c0*/  SEL R22, R2, R11, !P1 ;  /* 0x0000000b02167207 */ /* 0x000fe40004800000 */
[----:B------:R-:W-:Y:S01]  /*b2d0*/  SEL R19, R11, R2, !P1 ;  /* 0x000000020b137207 */ /* 0x000fe20004800000 */
[----:B------:R-:W-:-:S07]  /*b2e0*/  IMAD.MOV.U32 R2, RZ, RZ, R10 ;  /* 0x000000ffff027224 */ /* 0x000fce00078e000a */
.L_x_305:
[----:B------:R-:W-:Y:S05]  /*b2f0*/  BSYNC B1 ;  /* 0x0000000000017941 */ /* 0x000fea0003800000 */
.L_x_304:
[----:B------:R-:W-:-:S13]  /*b300*/  LOP3.LUT P1, RZ, R3, 0xff, RZ, 0xc0, !PT ;  /* 0x000000ff03ff7812 */ /* 0x000fda000782c0ff */
[----:B------:R-:W-:Y:S05]  /*b310*/  @P1 BRA `(.L_x_308) ;  /* 0xfffffff400181947 */ /* 0x000fea000383ffff */
[----:B------:R-:W-:Y:S05]  /*b320*/  BSYNC B0 ;  /* 0x0000000000007941 */ /* 0x000fea0003800000 */
.L_x_296:
[----:B------:R-:W-:-:S03]  /*b330*/  UMOV UR8, 0xffffffff ;  /* 0xffffffff00087882 */ /* 0x000fc60000000000 */
[----:B------:R-:W-:Y:S05]  /*b340*/  BRA.DIV UR8, `(.L_x_309) ;  /* 0x0000000a083c7947 */ /* 0x000fea000b800000 */
[----:B------:R-:W-:-:S13]  /*b350*/  ELECT P6, URZ, PT ;  /* 0x00000000003f782f */ /* 0x000fda00038c0000 */
.L_x_332:
[----:B------:R-:W-:Y:S04]  /*b360*/  BSSY B0, `(.L_x_310) ;  /* 0x000006a000007945 */ /* 0x000fe80003800000 */
[----:B------:R-:W-:Y:S05]  /*b370*/  @!P6 BRA `(.L_x_311) ;  /* 0x0000000400a0e947 */ /* 0x000fea0003800000 */
[----:B------:R-:W-:-:S04]  /*b380*/  LOP3.LUT R16, R16, 0x2, RZ, 0xfc, !PT ;  /* 0x0000000210107812 */ /* 0x000fc800078efcff */
[----:B------:R-:W-:-:S13]  /*b390*/  ISETP.NE.AND P0, PT, R16, 0x3, PT ;  /* 0x000000031000780c */ /* 0x000fda0003f05270 */
[----:B------:R-:W-:Y:S05]  /*b3a0*/  @!P0 BRA `(.L_x_312) ;  /* 0x0000000000048947 */ /* 0x000fea0003800000 */
[----:B------:R-:W-:Y:S01]  /*b3b0*/  BPT.TRAP 0x1 ;  /* 0x000000040000795c */ /* 0x000fe20000300000 */
.L_x_312:
[----:B------:R-:W0:Y:S01]  /*b3c0*/  S2R R3, SR_CgaCtaId ;  /* 0x0000000000037919 */ /* 0x000e220000008800 */
[----:B------:R-:W-:Y:S02]  /*b3d0*/  MOV R2, 0x400 ;  /* 0x0000040000027802 */ /* 0x000fe40000000f00 */
[----:B------:R-:W-:Y:S02]  /*b3e0*/  SHF.L.U32 R4, R0, 0x1f, RZ ;  /* 0x0000001f00047819 */ /* 0x000fe400000006ff */
[----:B0-----:R-:W-:-:S05]  /*b3f0*/  LEA R2, R3, R2, 0x18 ;  /* 0x0000000203027211 */ /* 0x001fca00078ec0ff */
[----:B------:R-:W-:-:S04]  /*b400*/  VIADD R2, R2, 0x58 ;  /* 0x0000005802027836 */ /* 0x000fc80000000000 */
[C---:B------:R-:W-:Y:S02]  /*b410*/  IMAD R9, R7.reuse, 0x8, R2 ;  /* 0x0000000807097824 */ /* 0x040fe400078e0202 */
[----:B------:R-:W-:Y:S02]  /*b420*/  VIADD R7, R7, 0x1 ;  /* 0x0000000107077836 */ /* 0x000fe40000000000 */
[----:B------:R-:W0:Y:S03]  /*b430*/  SYNCS.PHASECHK.TRANS64.TRYWAIT P0, [R9+URZ], R4 ;  /* 0x00000004090075a7 */ /* 0x000e26000800017f */
[----:B------:R-:W-:-:S04]  /*b440*/  ISETP.NE.AND P1, PT, R7, 0xb, PT ;  /* 0x0000000b0700780c */ /* 0x000fc80003f25270 */
[----:B------:R-:W-:Y:S02]  /*b450*/  SEL R3, RZ, 0x1, P1 ;  /* 0x00000001ff037807 */ /* 0x000fe40000800000 */
[----:B------:R-:W-:Y:S02]  /*b460*/  SEL R7, R7, RZ, P1 ;  /* 0x000000ff07077207 */ /* 0x000fe40000800000 */
[----:B------:R-:W-:-:S03]  /*b470*/  LOP3.LUT R6, R0, R3, RZ, 0x3c, !PT ;  /* 0x0000000300067212 */ /* 0x000fc600078e3cff */
[----:B------:R-:W-:Y:S01]  /*b480*/  IMAD R8, R7, 0x8, R2 ;  /* 0x0000000807087824 */ /* 0x000fe200078e0202 */
[----:B------:R-:W-:Y:S01]  /*b490*/  SHF.L.U32 R5, R6, 0x1f, RZ ;  /* 0x0000001f06057819 */ /* 0x000fe200000006ff */
[----:B0-----:R-:W-:Y:S06]  /*b4a0*/  @!P0 BRA `(.L_x_313) ;  /* 0x0000000800048947 */ /* 0x001fec0003800000 */
.L_x_333:
[----:B------:R-:W1:Y:S01]  /*b4b0*/  SYNCS.PHASECHK.TRANS64.TRYWAIT P0, [R8+URZ], R5 ;  /* 0x00000005080075a7 */ /* 0x000e62000800017f */
[----:B------:R-:W-:-:S05]  /*b4c0*/  VIADD R0, R7, 0x1 ;  /* 0x0000000107007836 */ /* 0x000fca0000000000 */
[----:B------:R-:W-:-:S04]  /*b4d0*/  ISETP.NE.AND P1, PT, R0, 0xb, PT ;  /* 0x0000000b0000780c */ /* 0x000fc80003f25270 */
[----:B------:R-:W-:Y:S02]  /*b4e0*/  SEL R3, RZ, 0x1, P1 ;  /* 0x00000001ff037807 */ /* 0x000fe40000800000 */
[----:B------:R-:W-:Y:S02]  /*b4f0*/  SEL R7, R0, RZ, P1 ;  /* 0x000000ff00077207 */ /* 0x000fe40000800000 */
[----:B------:R-:W-:-:S03]  /*b500*/  LOP3.LUT R6, R6, R3, RZ, 0x3c, !PT ;  /* 0x0000000306067212 */ /* 0x000fc600078e3cff */
[----:B0-----:R-:W-:Y:S01]  /*b510*/  IMAD R9, R7, 0x8, R2 ;  /* 0x0000000807097824 */ /* 0x001fe200078e0202 */
[----:B------:R-:W-:Y:S01]  /*b520*/  SHF.L.U32 R4, R6, 0x1f, RZ ;  /* 0x0000001f06047819 */ /* 0x000fe200000006ff */
[----:B-1----:R-:W-:Y:S06]  /*b530*/  @!P0 BRA `(.L_x_314) ;  /* 0x0000000400f48947 */ /* 0x002fec0003800000 */
.L_x_334:
        /* <DEDUP_REMOVED lines=9> */
.L_x_335:
        /* <DEDUP_REMOVED lines=9> */
.L_x_336:
        /* <DEDUP_REMOVED lines=9> */
.L_x_337:
        /* <DEDUP_REMOVED lines=9> */
.L_x_338:
        /* <DEDUP_REMOVED lines=9> */
.L_x_339:
        /* <DEDUP_REMOVED lines=9> */
.L_x_340:
[----:B------:R-:W1:Y:S01]  /*b8a0*/  SYNCS.PHASECHK.TRANS64.TRYWAIT P0, [R9+URZ], R4 ;  /* 0x00000004090075a7 */ /* 0x000e62000800017f */
[----:B------:R-:W-:-:S05]  /*b8b0*/  VIADD R0, R7, 0x1 ;  /* 0x0000000107007836 */ /* 0x000fca0000000000 */
[----:B------:R-:W-:-:S04]  /*b8c0*/  ISETP.NE.AND P1, PT, R0, 0xb, PT ;  /* 0x0000000b0000780c */ /* 0x000fc80003f25270 */
[----:B------:R-:W-:Y:S02]  /*b8d0*/  SEL R3, RZ, 0x1, P1 ;  /* 0x00000001ff037807 */ /* 0x000fe40000800000 */
[----:B------:R-:W-:Y:S02]  /*b8e0*/  SEL R7, R0, RZ, P1 ;  /* 0x000000ff00077207 */ /* 0x000fe40000800000 */
[----:B------:R-:W-:-:S03]  /*b8f0*/  LOP3.LUT R11, R6, R3, RZ, 0x3c, !PT ;  /* 0x00000003060b7212 */ /* 0x000fc600078e3cff */
[----:B------:R-:W-:Y:S01]  /*b900*/  IMAD R6, R7, 0x8, R2 ;  /* 0x0000000807067824 */ /* 0x000fe200078e0202 */
[----:B0-----:R-:W-:Y:S01]  /*b910*/  SHF.L.U32 R5, R11, 0x1f, RZ ;  /* 0x0000001f0b057819 */ /* 0x001fe200000006ff */
[----:B-1----:R-:W-:Y:S06]  /*b920*/  @!P0 BRA `(.L_x_321) ;  /* 0x0000000400848947 */ /* 0x002fec0003800000 */
.L_x_341:
[----:B------:R-:W1:Y:S01]  /*b930*/  SYNCS.PHASECHK.TRANS64.TRYWAIT P0, [R6+URZ], R5 ;  /* 0x00000005060075a7 */ /* 0x000e62000800017f */
[----:B------:R-:W-:-:S05]  /*b940*/  VIADD R0, R7, 0x1 ;  /* 0x0000000107007836 */ /* 0x000fca0000000000 */
[----:B------:R-:W-:-:S04]  /*b950*/  ISETP.NE.AND P1, PT, R0, 0xb, PT ;  /* 0x0000000b0000780c */ /* 0x000fc80003f25270 */
[----:B0-----:R-:W-:Y:S02]  /*b960*/  SEL R4, RZ, 0x1, P1 ;  /* 0x00000001ff047807 */ /* 0x001fe40000800000 */
[----:B------:R-:W-:Y:S02]  /*b970*/  SEL R3, R0, RZ, P1 ;  /* 0x000000ff00037207 */ /* 0x000fe40000800000 */
[----:B------:R-:W-:Y:S01]  /*b980*/  LOP3.LUT R0, R11, R4, RZ, 0x3c, !PT ;  /* 0x000000040b007212 */ /* 0x000fe200078e3cff */
[----:B-1----:R-:W-:Y:S06]  /*b990*/  @!P0 BRA `(.L_x_322) ;  /* 0x00000004007c8947 */ /* 0x002fec0003800000 */
.L_x_342:
[----:B------:R-:W-:Y:S01]  /*b9a0*/  IMAD R3, R3, 0x8, R2 ;  /* 0x0000000803037824 */ /* 0x000fe200078e0202 */
[----:B------:R-:W-:-:S07]  /*b9b0*/  SHF.L.U32 R0, R0, 0x1f, RZ ;  /* 0x0000001f00007819 */ /* 0x000fce00000006ff */
.L_x_323:
[----:B-1----:R1:W2:Y:S02]  /*b9c0*/  SYNCS.PHASECHK.TRANS64.TRYWAIT P0, [R3+URZ], R0 ;  /* 0x00000000030075a7 */ /* 0x0022a4000800017f */
[----:B--2---:R-:W-:Y:S05]  /*b9d0*/  @!P0 NANOSLEEP.SYNCS 0x989680 ;  /* 0x009896800000895d */ /* 0x004fea0003900000 */
[----:B------:R-:W2:Y:S02]  /*b9e0*/  @!P0 SYNCS.PHASECHK.TRANS64 P0, [R3+URZ], R0 ;  /* 0x00000000030085a7 */ /* 0x000ea4000800007f */
[----:B--2---:R-:W-:Y:S05]  /*b9f0*/  @!P0 BRA `(.L_x_323) ;  /* 0xfffffffc00f08947 */ /* 0x004fea000383ffff */
.L_x_311:
[----:B------:R-:W-:Y:S05]  /*ba00*/  BSYNC B0 ;  /* 0x0000000000007941 */ /* 0x000fea0003800000 */
.L_x_310:
[----:B------:R-:W-:Y:S05]  /*ba10*/  EXIT ;  /* 0x000000000000794d */ /* 0x000fea0003800000 */
.L_x_20:
[----:B-1----:R1:W2:Y:S02]  /*ba20*/  SYNCS.PHASECHK.TRANS64.TRYWAIT P0, [R161+URZ], R0 ;  /* 0x00000000a10075a7 */ /* 0x0022a4000800017f */
[----:B--2---:R-:W-:Y:S05]  /*ba30*/  @!P0 NANOSLEEP.SYNCS 0x989680 ;  /* 0x009896800000895d */ /* 0x004fea0003900000 */
[----:B------:R-:W2:Y:S02]  /*ba40*/  @!P0 SYNCS.PHASECHK.TRANS64 P0, [R161+URZ], R0 ;  /* 0x00000000a10085a7 */ /* 0x000ea4000800007f */
[----:B--2---:R-:W-:Y:S05]  /*ba50*/  @!P0 BRA `(.L_x_20) ;  /* 0xfffffffc00f08947 */ /* 0x004fea000383ffff */
[----:B------:R-:W-:Y:S05]  /*ba60*/  BRA `(.L_x_324) ;  /* 0xffffff5c00607947 */ /* 0x000fea000383ffff */
.L_x_25:
[----:B--2---:R2:W3:Y:S02]  /*ba70*/  SYNCS.PHASECHK.TRANS64.TRYWAIT P1, [R3+URZ], R0 ;  /* 0x00000000030075a7 */ /* 0x0044e4000802017f */
[----:B---3--:R-:W-:Y:S05]  /*ba80*/  @!P1 NANOSLEEP.SYNCS 0x989680 ;  /* 0x009896800000995d */ /* 0x008fea0003900000 */
[----:B------:R-:W3:Y:S02]  /*ba90*/  @!P1 SYNCS.PHASECHK.TRANS64 P1, [R3+URZ], R0 ;  /* 0x00000000030095a7 */ /* 0x000ee4000802007f */
[----:B---3--:R-:W-:Y:S05]  /*baa0*/  @!P1 BRA `(.L_x_25) ;  /* 0xfffffffc00f09947 */ /* 0x008fea000383ffff */
[----:B------:R-:W-:Y:S05]  /*bab0*/  BRA `(.L_x_24) ;  /* 0xffffff5c00cc7947 */ /* 0x000fea000383ffff */
.L_x_30:
[----:B--2---:R-:W-:-:S04]  /*bac0*/  IMAD.U32 R5, RZ, RZ, UR4 ;  /* 0x00000004ff057e24 */ /* 0x004fc8000f8e00ff */
[----:B------:R2:W3:Y:S03]  /*bad0*/  SYNCS.PHASECHK.TRANS64.TRYWAIT P1, [R5+URZ], R4 ;  /* 0x00000004050075a7 */ /* 0x0004e6000802017f */
[----:B---3--:R-:W-:Y:S05]  /*bae0*/  @!P1 NANOSLEEP.SYNCS 0x989680 ;  /* 0x009896800000995d */ /* 0x008fea0003900000 */
[----:B------:R-:W3:Y:S02]  /*baf0*/  @!P1 SYNCS.PHASECHK.TRANS64 P1, [R5+URZ], R4 ;  /* 0x00000004050095a7 */ /* 0x000ee4000802007f */
[----:B---3--:R-:W-:Y:S05]  /*bb00*/  @!P1 BRA `(.L_x_30) ;  /* 0xfffffffc00ec9947 */ /* 0x008fea000383ffff */
[----:B------:R-:W-:Y:S05]  /*bb10*/  BRA `(.L_x_29) ;  /* 0xffffff6000607947 */ /* 0x000fea000383ffff */
.L_x_36:
[----:B-1----:R1:W2:Y:S02]  /*bb20*/  SYNCS.PHASECHK.TRANS64.TRYWAIT P0, [R161+URZ+0x10], R0 ;  /* 0x00001000a10075a7 */ /* 0x0022a4000800017f */
[----:B--2---:R-:W-:Y:S05]  /*bb30*/  @!P0 NANOSLEEP.SYNCS 0x989680 ;  /* 0x009896800000895d */ /* 0x004fea0003900000 */
[----:B------:R-:W2:Y:S02]  /*bb40*/  @!P0 SYNCS.PHASECHK.TRANS64 P0, [R161+URZ+0x10], R0 ;  /* 0x00001000a10085a7 */ /* 0x000ea4000800007f */
[----:B--2---:R-:W-:Y:S05]  /*bb50*/  @!P0 BRA `(.L_x_36) ;  /* 0xfffffffc00f08947 */ /* 0x004fea000383ffff */
[----:B------:R-:W-:Y:S05]  /*bb60*/  BRA `(.L_x_325) ;  /* 0xffffff6400707947 */ /* 0x000fea000383ffff */
.L_x_297:
[----:B------:R-:W-:Y:S01]  /*bb70*/  BSSY B1, `(.L_x_326) ;  /* 0x0000006000017945 */ /* 0x000fe20003800000 */
[----:B------:R-:W-:-:S07]  /*bb80*/  IMAD.MOV.U32 R15, RZ, RZ, -0x1 ;  /* 0xffffffffff0f7424 */ /* 0x000fce00078e00ff */
[----:B-----5:R-:W-:Y:S05]  /*bb90*/  WARPSYNC.COLLECTIVE R15, `(.L_x_327) ;  /* 0x000000000f0c7348 */ /* 0x020fea0003c00000 */
[----:B------:R-:W-:Y:S02]  /*bba0*/  ELECT P6, UR62, PT ;  /* 0x00000000003e782f */ /* 0x000fe400038c0000 */
[----:B------:R-:W-:Y:S01]  /*bbb0*/  MOV R14, UR62 ;  /* 0x0000003e000e7c02 */ /* 0x000fe20008000f00 */
[----:B-----5:R-:W-:Y:S10]  /*bbc0*/  ENDCOLLECTIVE ;  /* 0x000000000000791b */ /* 0x020ff40003800000 */
.L_x_327:
[----:B------:R-:W-:Y:S05]  /*bbd0*/  BSYNC B1 ;  /* 0x0000000000017941 */ /* 0x000fea0003800000 */
.L_x_326:
[----:B------:R-:W-:Y:S05]  /*bbe0*/  BRA `(.L_x_328) ;  /* 0xffffffe800f07947 */ /* 0x000fea000383ffff */
.L_x_300:
[----:B0-----:R0:W1:Y:S02]  /*bbf0*/  SYNCS.PHASECHK.TRANS64.TRYWAIT P1, [R10+URZ+0x58], R5 ;  /* 0x000058050a0075a7 */ /* 0x001064000802017f */
[----:B-1----:R-:W-:Y:S05]  /*bc00*/  @!P1 NANOSLEEP.SYNCS 0x989680 ;  /* 0x009896800000995d */ /* 0x002fea0003900000 */
[----:B------:R-:W1:Y:S02]  /*bc10*/  @!P1 SYNCS.PHASECHK.TRANS64 P1, [R10+URZ+0x58], R5 ;  /* 0x000058050a0095a7 */ /* 0x000e64000802007f */
[----:B-1----:R-:W-:Y:S05]  /*bc20*/  @!P1 BRA `(.L_x_300) ;  /* 0xfffffffc00f09947 */ /* 0x002fea000383ffff */
[----:B------:R-:W-:Y:S05]  /*bc30*/  BRA `(.L_x_329) ;  /* 0xffffffec00287947 */ /* 0x000fea000383ffff */
.L_x_309:
[----:B------:R-:W-:Y:S01]  /*bc40*/  BSSY B0, `(.L_x_330) ;  /* 0x0000006000007945 */ /* 0x000fe20003800000 */
[----:B------:R-:W-:-:S07]  /*bc50*/  IMAD.MOV.U32 R15, RZ, RZ, -0x1 ;  /* 0xffffffffff0f7424 */ /* 0x000fce00078e00ff */
[----:B-----5:R-:W-:Y:S05]  /*bc60*/  WARPSYNC.COLLECTIVE R15, `(.L_x_331) ;  /* 0x000000000f0c7348 */ /* 0x020fea0003c00000 */
[----:B------:R-:W-:Y:S02]  /*bc70*/  ELECT P6, UR62, PT ;  /* 0x00000000003e782f */ /* 0x000fe400038c0000 */
[----:B------:R-:W-:Y:S01]  /*bc80*/  MOV R14, UR62 ;  /* 0x0000003e000e7c02 */ /* 0x000fe20008000f00 */
[----:B-----5:R-:W-:Y:S10]  /*bc90*/  ENDCOLLECTIVE ;  /* 0x000000000000791b */ /* 0x020ff40003800000 */
.L_x_331:
[----:B------:R-:W-:Y:S05]  /*bca0*/  BSYNC B0 ;  /* 0x0000000000007941 */ /* 0x000fea0003800000 */
.L_x_330:
[----:B------:R-:W-:Y:S05]  /*bcb0*/  BRA `(.L_x_332) ;  /* 0xfffffff400a87947 */ /* 0x000fea000383ffff */
.L_x_313:
[----:B0-----:R0:W1:Y:S02]  /*bcc0*/  SYNCS.PHASECHK.TRANS64.TRYWAIT P0, [R9+URZ], R4 ;  /* 0x00000004090075a7 */ /* 0x001064000800017f */
[----:B-1----:R-:W-:Y:S05]  /*bcd0*/  @!P0 NANOSLEEP.SYNCS 0x989680 ;  /* 0x009896800000895d */ /* 0x002fea0003900000 */
[----:B------:R-:W1:Y:S02]  /*bce0*/  @!P0 SYNCS.PHASECHK.TRANS64 P0, [R9+URZ], R4 ;  /* 0x00000004090085a7 */ /* 0x000e64000800007f */
[----:B-1----:R-:W-:Y:S05]  /*bcf0*/  @!P0 BRA `(.L_x_313) ;  /* 0xfffffffc00f08947 */ /* 0x002fea000383ffff */
[----:B------:R-:W-:Y:S05]  /*bd00*/  BRA `(.L_x_333) ;  /* 0xfffffff400e87947 */ /* 0x000fea000383ffff */
.L_x_314:
[----:B0-----:R0:W1:Y:S02]  /*bd10*/  SYNCS.PHASECHK.TRANS64.TRYWAIT P0, [R8+URZ], R5 ;  /* 0x00000005080075a7 */ /* 0x001064000800017f */
[----:B-1----:R-:W-:Y:S05]  /*bd20*/  @!P0 NANOSLEEP.SYNCS 0x989680 ;  /* 0x009896800000895d */ /* 0x002fea0003900000 */
[----:B------:R-:W1:Y:S02]  /*bd30*/  @!P0 SYNCS.PHASECHK.TRANS64 P0, [R8+URZ], R5 ;  /* 0x00000005080085a7 */ /* 0x000e64000800007f */
[----:B-1----:R-:W-:Y:S05]  /*bd40*/  @!P0 BRA `(.L_x_314) ;  /* 0xfffffffc00f08947 */ /* 0x002fea000383ffff */
[----:B------:R-:W-:Y:S05]  /*bd50*/  BRA `(.L_x_334) ;  /* 0xfffffff400f87947 */ /* 0x000fea000383ffff */
.L_x_315:
[----:B0-----:R0:W1:Y:S02]  /*bd60*/  SYNCS.PHASECHK.TRANS64.TRYWAIT P0, [R9+URZ], R4 ;  /* 0x00000004090075a7 */ /* 0x001064000800017f */
[----:B-1----:R-:W-:Y:S05]  /*bd70*/  @!P0 NANOSLEEP.SYNCS 0x989680 ;  /* 0x009896800000895d */ /* 0x002fea0003900000 */
[----:B------:R-:W1:Y:S02]  /*bd80*/  @!P0 SYNCS.PHASECHK.TRANS64 P0, [R9+URZ], R4 ;  /* 0x00000004090085a7 */ /* 0x000e64000800007f */
[----:B-1----:R-:W-:Y:S05]  /*bd90*/  @!P0 BRA `(.L_x_315) ;  /* 0xfffffffc00f08947 */ /* 0x002fea000383ffff */
[----:B------:R-:W-:Y:S05]  /*bda0*/  BRA `(.L_x_335) ;  /* 0xfffffff800087947 */ /* 0x000fea000383ffff */
.L_x_316:
[----:B0-----:R0:W1:Y:S02]  /*bdb0*/  SYNCS.PHASECHK.TRANS64.TRYWAIT P0, [R8+URZ], R5 ;  /* 0x00000005080075a7 */ /* 0x001064000800017f */
[----:B-1----:R-:W-:Y:S05]  /*bdc0*/  @!P0 NANOSLEEP.SYNCS 0x989680 ;  /* 0x009896800000895d */ /* 0x002fea0003900000 */
[----:B------:R-:W1:Y:S02]  /*bdd0*/  @!P0 SYNCS.PHASECHK.TRANS64 P0, [R8+URZ], R5 ;  /* 0x00000005080085a7 */ /* 0x000e64000800007f */
[----:B-1----:R-:W-:Y:S05]  /*bde0*/  @!P0 BRA `(.L_x_316) ;  /* 0xfffffffc00f08947 */ /* 0x002fea000383ffff */
[----:B------:R-:W-:Y:S05]  /*bdf0*/  BRA `(.L_x_336) ;  /* 0xfffffff800187947 */ /* 0x000fea000383ffff */
.L_x_317:
[----:B0-----:R0:W1:Y:S02]  /*be00*/  SYNCS.PHASECHK.TRANS64.TRYWAIT P0, [R9+URZ], R4 ;  /* 0x00000004090075a7 */ /* 0x001064000800017f */
[----:B-1----:R-:W-:Y:S05]  /*be10*/  @!P0 NANOSLEEP.SYNCS 0x989680 ;  /* 0x009896800000895d */ /* 0x002fea0003900000 */
[----:B------:R-:W1:Y:S02]  /*be20*/  @!P0 SYNCS.PHASECHK.TRANS64 P0, [R9+URZ], R4 ;  /* 0x00000004090085a7 */ /* 0x000e64000800007f */
[----:B-1----:R-:W-:Y:S05]  /*be30*/  @!P0 BRA `(.L_x_317) ;  /* 0xfffffffc00f08947 */ /* 0x002fea000383ffff */
[----:B------:R-:W-:Y:S05]  /*be40*/  BRA `(.L_x_337) ;  /* 0xfffffff800287947 */ /* 0x000fea000383ffff */
.L_x_318:
[----:B0-----:R0:W1:Y:S02]  /*be50*/  SYNCS.PHASECHK.TRANS64.TRYWAIT P0, [R8+URZ], R5 ;  /* 0x00000005080075a7 */ /* 0x001064000800017f */
[----:B-1----:R-:W-:Y:S05]  /*be60*/  @!P0 NANOSLEEP.SYNCS 0x989680 ;  /* 0x009896800000895d */ /* 0x002fea0003900000 */
[----:B------:R-:W1:Y:S02]  /*be70*/  @!P0 SYNCS.PHASECHK.TRANS64 P0, [R8+URZ], R5 ;  /* 0x00000005080085a7 */ /* 0x000e64000800007f */
[----:B-1----:R-:W-:Y:S05]  /*be80*/  @!P0 BRA `(.L_x_318) ;  /* 0xfffffffc00f08947 */ /* 0x002fea000383ffff */
[----:B------:R-:W-:Y:S05]  /*be90*/  BRA `(.L_x_338) ;  /* 0xfffffff800387947 */ /* 0x000fea000383ffff */
.L_x_319:
[----:B0-----:R0:W1:Y:S02]  /*bea0*/  SYNCS.PHASECHK.TRANS64.TRYWAIT P0, [R9+URZ], R4 ;  /* 0x00000004090075a7 */ /* 0x001064000800017f */
[----:B-1----:R-:W-:Y:S05]  /*beb0*/  @!P0 NANOSLEEP.SYNCS 0x989680 ;  /* 0x009896800000895d */ /* 0x002fea0003900000 */
[----:B------:R-:W1:Y:S02]  /*bec0*/  @!P0 SYNCS.PHASECHK.TRANS64 P0, [R9+URZ], R4 ;  /* 0x00000004090085a7 */ /* 0x000e64000800007f */
[----:B-1----:R-:W-:Y:S05]  /*bed0*/  @!P0 BRA `(.L_x_319) ;  /* 0xfffffffc00f08947 */ /* 0x002fea000383ffff */
[----:B------:R-:W-:Y:S05]  /*bee0*/  BRA `(.L_x_339) ;  /* 0xfffffff800487947 */ /* 0x000fea000383ffff */
.L_x_320:
[----:B0-----:R0:W1:Y:S02]  /*bef0*/  SYNCS.PHASECHK.TRANS64.TRYWAIT P0, [R8+URZ], R5 ;  /* 0x00000005080075a7 */ /* 0x001064000800017f */
[----:B-1----:R-:W-:Y:S05]  /*bf00*/  @!P0 NANOSLEEP.SYNCS 0x989680 ;  /* 0x009896800000895d */ /* 0x002fea0003900000 */
[----:B------:R-:W1:Y:S02]  /*bf10*/  @!P0 SYNCS.PHASECHK.TRANS64 P0, [R8+URZ], R5 ;  /* 0x00000005080085a7 */ /* 0x000e64000800007f */
[----:B-1----:R-:W-:Y:S05]  /*bf20*/  @!P0 BRA `(.L_x_320) ;  /* 0xfffffffc00f08947 */ /* 0x002fea000383ffff */
[----:B------:R-:W-:Y:S05]  /*bf30*/  BRA `(.L_x_340) ;  /* 0xfffffff800587947 */ /* 0x000fea000383ffff */
.L_x_321:
[----:B0-----:R0:W1:Y:S02]  /*bf40*/  SYNCS.PHASECHK.TRANS64.TRYWAIT P0, [R9+URZ], R4 ;  /* 0x00000004090075a7 */ /* 0x001064000800017f */
[----:B-1----:R-:W-:Y:S05]  /*bf50*/  @!P0 NANOSLEEP.SYNCS 0x989680 ;  /* 0x009896800000895d */ /* 0x002fea0003900000 */
[----:B------:R-:W1:Y:S02]  /*bf60*/  @!P0 SYNCS.PHASECHK.TRANS64 P0, [R9+URZ], R4 ;  /* 0x00000004090085a7 */ /* 0x000e64000800007f */
[----:B-1----:R-:W-:Y:S05]  /*bf70*/  @!P0 BRA `(.L_x_321) ;  /* 0xfffffffc00f08947 */ /* 0x002fea000383ffff */
[----:B------:R-:W-:Y:S05]  /*bf80*/  BRA `(.L_x_341) ;  /* 0xfffffff800687947 */ /* 0x000fea000383ffff */
.L_x_322:
[----:B0-----:R0:W1:Y:S02]  /*bf90*/  SYNCS.PHASECHK.TRANS64.TRYWAIT P0, [R6+URZ], R5 ;  /* 0x00000005060075a7 */ /* 0x001064000800017f */
[----:B-1----:R-:W-:Y:S05]  /*bfa0*/  @!P0 NANOSLEEP.SYNCS 0x989680 ;  /* 0x009896800000895d */ /* 0x002fea0003900000 */
[----:B------:R-:W1:Y:S02]  /*bfb0*/  @!P0 SYNCS.PHASECHK.TRANS64 P0, [R6+URZ], R5 ;  /* 0x00000005060085a7 */ /* 0x000e64000800007f */
[----:B-1----:R-:W-:Y:S05]  /*bfc0*/  @!P0 BRA `(.L_x_322) ;  /* 0xfffffffc00f08947 */ /* 0x002fea000383ffff */
[----:B------:R-:W-:Y:S05]  /*bfd0*/  BRA `(.L_x_342) ;  /* 0xfffffff800707947 */ /* 0x000fea000383ffff */
.L_x_343:
[----:B------:R-:W-:-:S00]  /*bfe0*/  BRA `(.L_x_343) ;  /* 0xfffffffc00fc7947 */ /* 0x000fc0000383ffff */
[----:B------:R-:W-:-:S00]  /*bff0*/  NOP ;  /* 0x0000000000007918 */ /* 0x000fc00000000000 */
        /* <DEDUP_REMOVED lines=8> */
.L_x_344:


//--------------------- .nv.global.init           --------------------------
	.section	.nv.global.init,"aw",@progbits
.nv.global.init:
	.type		$str$22,@object
	.size		$str$22,($str$23 - $str$22)
$str$22:
        /*0000*/ 	.byte	0x6b, 0x5f, 0x74, 0x69, 0x6c, 0x65, 0x5f, 0x63, 0x6f, 0x75, 0x6e, 0x74, 0x20, 0x3e, 0x3d, 0x20
        /*0010*/ 	.byte	0x31, 0x00
	.type		$str$23,@object
	.size		$str$23,(__unnamed_1 - $str$23)
$str$23:
        /*0012*/ 	.byte	0x2f, 0x74, 0x6d, 0x70, 0x2f, 0x63, 0x75, 0x74, 0x6c, 0x61, 0x73, 0x73, 0x5f, 0x73, 0x77, 0x65
        /*0022*/ 	.byte	0x65, 0x70, 0x5f, 0x73, 0x72, 0x63, 0x2f, 0x69, 0x6e, 0x63, 0x6c, 0x75, 0x64, 0x65, 0x2f, 0x63
        /*0032*/ 	.byte	0x75, 0x74, 0x6c, 0x61, 0x73, 0x73, 0x2f, 0x67, 0x65, 0x6d, 0x6d, 0x2f, 0x63, 0x6f, 0x6c, 0x6c
        /*0042*/ 	.byte	0x65, 0x63, 0x74, 0x69, 0x76, 0x65, 0x2f, 0x73, 0x6d, 0x39, 0x30, 0x5f, 0x6d, 0x6d, 0x61, 0x5f
        /*0052*/ 	.byte	0x74, 0x6d, 0x61, 0x5f, 0x67, 0x6d, 0x6d, 0x61, 0x5f, 0x73, 0x73, 0x5f, 0x77, 0x61, 0x72, 0x70
        /*0062*/ 	.byte	0x73, 0x70, 0x65, 0x63, 0x69, 0x61, 0x6c, 0x69, 0x7a, 0x65, 0x64, 0x2e, 0x68, 0x70, 0x70, 0x00
	.type		__unnamed_1,@object
	.size		__unnamed_1,(.L_0 - __unnamed_1)
__unnamed_1:
        /*0072*/ 	.byte	0x76, 0x6f, 0x69, 0x64, 0x20, 0x63, 0x75, 0x74, 0x6c, 0x61, 0x73, 0x73, 0x3a, 0x3a, 0x67, 0x65
        /* <DEDUP_REMOVED lines=180> */
        /*0bc2*/ 	.byte	0x65, 0x3a, 0x3a, 0x69, 0x64, 0x65, 0x6e, 0x74, 0x69, 0x74, 0x79, 0x5d, 0x00
.L_0:


//--------------------- .nv.shared._ZN7cutlass13device_kernelINS_4gemm6kernel13GemmUniversalIN4cute5tupleIJiiiiEEENS1_10collective13CollectiveMmaINS1_34MainloopSm90TmaGmmaWarpSpecializedILi11ENS5_IJNS4_1CILi2EEESB_NSA_ILi1EEEEEENS1_32KernelTmaWarpSpecializedPingpongEEENS5_IJNSA_ILi64EEENSA_ILi256EEENSA_ILi32EEEEEENS_6half_tENS5_IJlSC_lEEESK_SL_NS4_8TiledMMAINS4_8MMA_AtomIJNS4_4SM904GMMA26MMA_64x256x16_F32F16F16_SSILNSP_5MajorE0ELSR_0ELNSP_7ScaleInE1ELSS_1EEEEEENS4_6LayoutINS5_IJSC_SC_SC_EEENS5_IJNSA_ILi0EEESX_SX_EEEEENS5_IJNS4_10UnderscoreES10_S10_EEEEENS4_23SM90_TMA_LOAD_MULTICASTENS4_14ComposedLayoutINS4_7SwizzleILi2ELi4ELi3EEENS4_18smem_ptr_flag_bitsILi16EEENSV_INS5_IJNSA_ILi8EEESI_EEENS5_IJSI_SC_EEEEEEEvNS4_8identityES13_S1D_vS1E_EENS_8epilogue10collective6detail29Sm90TmaWarpSpecializedAdapterINS1H_15DefaultEpilogueISK_SL_SL_NS1G_6thread17LinearCombinationISK_Li1EffLNS1L_9ScaleType4KindE0ELNS_15FloatRoundStyleE2ESK_EENS1_15EpilogueDefaultEEEEEvvEEEEvNT_6ParamsE --------------------------
	.section	.nv.shared._ZN7cutlass13device_kernelINS_4gemm6kernel13GemmUniversalIN4cute5tupleIJiiiiEEENS1_10collective13CollectiveMmaINS1_34MainloopSm90TmaGmmaWarpSpecializedILi11ENS5_IJNS4_1CILi2EEESB_NSA_ILi1EEEEEENS1_32KernelTmaWarpSpecializedPingpongEEENS5_IJNSA_ILi64EEENSA_ILi256EEENSA_ILi32EEEEEENS_6half_tENS5_IJlSC_lEEESK_SL_NS4_8TiledMMAINS4_8MMA_AtomIJNS4_4SM904GMMA26MMA_64x256x16_F32F16F16_SSILNSP_5MajorE0ELSR_0ELNSP_7ScaleInE1ELSS_1EEEEEENS4_6LayoutINS5_IJSC_SC_SC_EEENS5_IJNSA_ILi0EEESX_SX_EEEEENS5_IJNS4_10UnderscoreES10_S10_EEEEENS4_23SM90_TMA_LOAD_MULTICASTENS4_14ComposedLayoutINS4_7SwizzleILi2ELi4ELi3EEENS4_18smem_ptr_flag_bitsILi16EEENSV_INS5_IJNSA_ILi8EEESI_EEENS5_IJSI_SC_EEEEEEEvNS4_8identityES13_S1D_vS1E_EENS_8epilogue10collective6detail29Sm90TmaWarpSpecializedAdapterINS1H_15DefaultEpilogueISK_SL_SL_NS1G_6thread17LinearCombinationISK_Li1EffLNS1L_9ScaleType4KindE0ELNS_15FloatRoundStyleE2ESK_EENS1_15EpilogueDefaultEEEEEvvEEEEvNT_6ParamsE,"aw",@nobits
	.sectionflags	@""
	.align	16
	.zero		1024


//--------------------- .nv.shared.reserved.0     --------------------------
	.section	.nv.shared.reserved.0,"aw",@nobits
	.weak		__nv_reservedSMEM_offset_0_alias
	.size		__nv_reservedSMEM_offset_0_alias, 0, 0
	.other		__nv_reservedSMEM_offset_0_alias,@"STO_CUDA_RESERVED_SHARED STV_DEFAULT"
__nv_reservedSMEM_offset_0_alias:
	.zero		0


//--------------------- .nv.global                --------------------------
	.section	.nv.global,"aw",@nobits
.nv.global:
	.type		_ZN39_INTERNAL_3e569e80_4_k_cu_4ed803b8_34584cute1_E,@object
	.size		_ZN39_INTERNAL_3e569e80_4_k_cu_4ed803b8_34584cute1_E,(_ZN39_INTERNAL_3e569e80_4_k_cu_4ed803b8_34584cuda3std3__45__cpo6cbeginE - _ZN39_INTERNAL_3e569e80_4_k_cu_4ed803b8_34584cute1_E)
_ZN39_INTERNAL_3e569e80_4_k_cu_4ed803b8_34584cute1_E:
	.zero		1
	.type		_ZN39_INTERNAL_3e569e80_4_k_cu_4ed803b8_34584cuda3std3__45__cpo6cbeginE,@object
	.size		_ZN39_INTERNAL_3e569e80_4_k_cu_4ed803b8_34584cuda3std3__45__cpo6cbeginE,(_ZN39_INTERNAL_3e569e80_4_k_cu_4ed803b8_34584cuda3std3__48in_placeE - _ZN39_INTERNAL_3e569e80_4_k_cu_4ed803b8_34584cuda3std3__45__cpo6cbeginE)
_ZN39_INTERNAL_3e569e80_4_k_cu_4ed803b8_34584cuda3std3__45__cpo6cbeginE:
	.zero		1
	.type		_ZN39_INTERNAL_3e569e80_4_k_cu_4ed803b8_34584cuda3std3__48in_placeE,@object
	.size		_ZN39_INTERNAL_3e569e80_4_k_cu_4ed803b8_34584cuda3std3__48in_placeE,(_ZN39_INTERNAL_3e569e80_4_k_cu_4ed803b8_34584cuda3std6ranges3__45__cpo9iter_moveE - _ZN39_INTERNAL_3e569e80_4_k_cu_4ed803b8_34584cuda3std3__48in_placeE)
_ZN39_INTERNAL_3e569e80_4_k_cu_4ed803b8_34584cuda3std3__48in_placeE:
	.zero		1
	.type		_ZN39_INTERNAL_3e569e80_4_k_cu_4ed803b8_34584cuda3std6ranges3__45__cpo9iter_moveE,@object
	.size		_ZN39_INTERNAL_3e569e80_4_k_cu_4ed803b8_34584cuda3std6ranges3__45__cpo9iter_moveE,(_ZN39_INTERNAL_3e569e80_4_k_cu_4ed803b8_34584cuda3std3__45__cpo5beginE - _ZN39_INTERNAL_3e569e80_4_k_cu_4ed803b8_34584cuda3std6ranges3__45__cpo9iter_moveE)
_ZN39_INTERNAL_3e569e80_4_k_cu_4ed803b8_34584cuda3std6ranges3__45__cpo9iter_moveE:
	.zero		1
	.type		_ZN39_INTERNAL_3e569e80_4_k_cu_4ed803b8_34584cuda3std3__45__cpo5beginE,@object
	.size		_ZN39_INTERNAL_3e569e80_4_k_cu_4ed803b8_34584cuda3std3__45__cpo5beginE,(_ZN39_INTERNAL_3e569e80_4_k_cu_4ed803b8_34584cuda3std3__441_GLOBAL__N__3e569e80_4_k_cu_4ed803b8_34586ignoreE - _ZN39_INTERNAL_3e569e80_4_k_cu_4ed803b8_34584cuda3std3__45__cpo5beginE)
_ZN39_INTERNAL_3e569e80_4_k_cu_4ed803b8_34584cuda3std3__45__cpo5beginE:
	.zero		1
	.type		_ZN39_INTERNAL_3e569e80_4_k_cu_4ed803b8_34584cuda3std3__441_GLOBAL__N__3e569e80_4_k_cu_4ed803b8_34586ignoreE,@object
	.size		_ZN39_INTERNAL_3e569e80_4_k_cu_4ed803b8_34584cuda3std3__441_GLOBAL__N__3e569e80_4_k_cu_4ed803b8_34586ignoreE,(_ZN39_INTERNAL_3e569e80_4_k_cu_4ed803b8_34584cute7productE - _ZN39_INTERNAL_3e569e80_4_k_cu_4ed803b8_34584cuda3std3__441_GLOBAL__N__3e569e80_4_k_cu_4ed803b8_34586ignoreE)
_ZN39_INTERNAL_3e569e80_4_k_cu_4ed803b8_34584cuda3std3__441_GLOBAL__N__3e569e80_4_k_cu_4ed803b8_34586ignoreE:
	.zero		1
	.type		_ZN39_INTERNAL_3e569e80_4_k_cu_4ed803b8_34584cute7productE,@object
	.size		_ZN39_INTERNAL_3e569e80_4_k_cu_4ed803b8_34584cute7productE,(_ZN39_INTERNAL_3e569e80_4_k_cu_4ed803b8_34584cuda3std3__45__cpo3endE - _ZN39_INTERNAL_3e569e80_4_k_cu_4ed803b8_34584cute7productE)
_ZN39_INTERNAL_3e569e80_4_k_cu_4ed803b8_34584cute7productE:
	.zero		1
	.type		_ZN39_INTERNAL_3e569e80_4_k_cu_4ed803b8_34584cuda3std3__45__cpo3endE,@object
	.size		_ZN39_INTERNAL_3e569e80_4_k_cu_4ed803b8_34584cuda3std3__45__cpo3endE,(_ZN39_INTERNAL_3e569e80_4_k_cu_4ed803b8_34584cuda3std3__419piecewise_constructE - _ZN39_INTERNAL_3e569e80_4_k_cu_4ed803b8_34584cuda3std3__45__cpo3endE)
_ZN39_INTERNAL_3e569e80_4_k_cu_4ed803b8_34584cuda3std3__45__cpo3endE:
	.zero		1
	.type		_ZN39_INTERNAL_3e569e80_4_k_cu_4ed803b8_34584cuda3std3__419piecewise_constructE,@object
	.size		_ZN39_INTERNAL_3e569e80_4_k_cu_4ed803b8_34584cuda3std3__419piecewise_constructE,(_ZN39_INTERNAL_3e569e80_4_k_cu_4ed803b8_34584cuda3std3__45__cpo4cendE - _ZN39_INTERNAL_3e569e80_4_k_cu_4ed803b8_34584cuda3std3__419piecewise_constructE)
_ZN39_INTERNAL_3e569e80_4_k_cu_4ed803b8_34584cuda3std3__419piecewise_constructE:
	.zero		1
	.type		_ZN39_INTERNAL_3e569e80_4_k_cu_4ed803b8_34584cuda3std3__45__cpo4cendE,@object
	.size		_ZN39_INTERNAL_3e569e80_4_k_cu_4ed803b8_34584cuda3std3__45__cpo4cendE,(_ZN39_INTERNAL_3e569e80_4_k_cu_4ed803b8_34584cuda3std6ranges3__45__cpo4swapE - _ZN39_INTERNAL_3e569e80_4_k_cu_4ed803b8_34584cuda3std3__45__cpo4cendE)
_ZN39_INTERNAL_3e569e80_4_k_cu_4ed803b8_34584cuda3std3__45__cpo4cendE:
	.zero		1
	.type		_ZN39_INTERNAL_3e569e80_4_k_cu_4ed803b8_34584cuda3std6ranges3__45__cpo4swapE,@object
	.size		_ZN39_INTERNAL_3e569e80_4_k_cu_4ed803b8_34584cuda3std6ranges3__45__cpo4swapE,(.L_8 - _ZN39_INTERNAL_3e569e80_4_k_cu_4ed803b8_34584cuda3std6ranges3__45__cpo4swapE)
_ZN39_INTERNAL_3e569e80_4_k_cu_4ed803b8_34584cuda3std6ranges3__45__cpo4swapE:
	.zero		1
.L_8:


//--------------------- .nv.constant0._ZN7cutlass13device_kernelINS_4gemm6kernel13GemmUniversalIN4cute5tupleIJiiiiEEENS1_10collective13CollectiveMmaINS1_34MainloopSm90TmaGmmaWarpSpecializedILi11ENS5_IJNS4_1CILi2EEESB_NSA_ILi1EEEEEENS1_32KernelTmaWarpSpecializedPingpongEEENS5_IJNSA_ILi64EEENSA_ILi256EEENSA_ILi32EEEEEENS_6half_tENS5_IJlSC_lEEESK_SL_NS4_8TiledMMAINS4_8MMA_AtomIJNS4_4SM904GMMA26MMA_64x256x16_F32F16F16_SSILNSP_5MajorE0ELSR_0ELNSP_7ScaleInE1ELSS_1EEEEEENS4_6LayoutINS5_IJSC_SC_SC_EEENS5_IJNSA_ILi0EEESX_SX_EEEEENS5_IJNS4_10UnderscoreES10_S10_EEEEENS4_23SM90_TMA_LOAD_MULTICASTENS4_14ComposedLayoutINS4_7SwizzleILi2ELi4ELi3EEENS4_18smem_ptr_flag_bitsILi16EEENSV_INS5_IJNSA_ILi8EEESI_EEENS5_IJSI_SC_EEEEEEEvNS4_8identityES13_S1D_vS1E_EENS_8epilogue10collective6detail29Sm90TmaWarpSpecializedAdapterINS1H_15DefaultEpilogueISK_SL_SL_NS1G_6thread17LinearCombinationISK_Li1EffLNS1L_9ScaleType4KindE0ELNS_15FloatRoundStyleE2ESK_EENS1_15EpilogueDefaultEEEEEvvEEEEvNT_6ParamsE --------------------------
	.section	.nv.constant0._ZN7cutlass13device_kernelINS_4gemm6kernel13GemmUniversalIN4cute5tupleIJiiiiEEENS1_10collective13CollectiveMmaINS1_34MainloopSm90TmaGmmaWarpSpecializedILi11ENS5_IJNS4_1CILi2EEESB_NSA_ILi1EEEEEENS1_32KernelTmaWarpSpecializedPingpongEEENS5_IJNSA_ILi64EEENSA_ILi256EEENSA_ILi32EEEEEENS_6half_tENS5_IJlSC_lEEESK_SL_NS4_8TiledMMAINS4_8MMA_AtomIJNS4_4SM904GMMA26MMA_64x256x16_F32F16F16_SSILNSP_5MajorE0ELSR_0ELNSP_7ScaleInE1ELSS_1EEEEEENS4_6LayoutINS5_IJSC_SC_SC_EEENS5_IJNSA_ILi0EEESX_SX_EEEEENS5_IJNS4_10UnderscoreES10_S10_EEEEENS4_23SM90_TMA_LOAD_MULTICASTENS4_14ComposedLayoutINS4_7SwizzleILi2ELi4ELi3EEENS4_18smem_ptr_flag_bitsILi16EEENSV_INS5_IJNSA_ILi8EEESI_EEENS5_IJSI_SC_EEEEEEEvNS4_8identityES13_S1D_vS1E_EENS_8epilogue10collective6detail29Sm90TmaWarpSpecializedAdapterINS1H_15DefaultEpilogueISK_SL_SL_NS1G_6thread17LinearCombinationISK_Li1EffLNS1L_9ScaleType4KindE0ELNS_15FloatRoundStyleE2ESK_EENS1_15EpilogueDefaultEEEEEvvEEEEvNT_6ParamsE,"a",@progbits
	.sectionflags	@""
	.align	4
.nv.constant0._ZN7cutlass13device_kernelINS_4gemm6kernel13GemmUniversalIN4cute5tupleIJiiiiEEENS1_10collective13CollectiveMmaINS1_34MainloopSm90TmaGmmaWarpSpecializedILi11ENS5_IJNS4_1CILi2EEESB_NSA_ILi1EEEEEENS1_32KernelTmaWarpSpecializedPingpongEEENS5_IJNSA_ILi64EEENSA_ILi256EEENSA_ILi32EEEEEENS_6half_tENS5_IJlSC_lEEESK_SL_NS4_8TiledMMAINS4_8MMA_AtomIJNS4_4SM904GMMA26MMA_64x256x16_F32F16F16_SSILNSP_5MajorE0ELSR_0ELNSP_7ScaleInE1ELSS_1EEEEEENS4_6LayoutINS5_IJSC_SC_SC_EEENS5_IJNSA_ILi0EEESX_SX_EEEEENS5_IJNS4_10UnderscoreES10_S10_EEEEENS4_23SM90_TMA_LOAD_MULTICASTENS4_14ComposedLayoutINS4_7SwizzleILi2ELi4ELi3EEENS4_18smem_ptr_flag_bitsILi16EEENSV_INS5_IJNSA_ILi8EEESI_EEENS5_IJSI_SC_EEEEEEEvNS4_8identityES13_S1D_vS1E_EENS_8epilogue10collective6detail29Sm90TmaWarpSpecializedAdapterINS1H_15DefaultEpilogueISK_SL_SL_NS1G_6thread17LinearCombinationISK_Li1EffLNS1L_9ScaleType4KindE0ELNS_15FloatRoundStyleE2ESK_EENS1_15EpilogueDefaultEEEEEvvEEEEvNT_6ParamsE:
	.zero		1664


//--------------------- SYMBOLS --------------------------

	.type		.nv.reservedSmem.offset0,@object
	.size		.nv.reservedSmem.offset0,0x4
	.type		__assertfail,@function
